//
// Generated by NVIDIA NVVM Compiler
//
// Compiler Build ID: CL-36424714
// Cuda compilation tools, release 13.0, V13.0.88
// Based on NVVM 20.0.0
//

.version 9.0
.target sm_100
.address_size 64

	// .globl	_Z14ker_gen_paddediPKfS0_S0_PiPfS2_S2_S1_
.const .align 4 .b8 d_box[24];
.const .align 4 .f32 d_cut2;
.const .align 4 .b8 d_pbc[12];
.const .align 4 .b8 d_ncell[12];
.const .align 4 .b8 d_stride[12];
.const .align 4 .u32 d_MN;

.visible .entry _Z14ker_gen_paddediPKfS0_S0_PiPfS2_S2_S1_(
	.param .u32 _Z14ker_gen_paddediPKfS0_S0_PiPfS2_S2_S1__param_0,
	.param .u64 .ptr .align 1 _Z14ker_gen_paddediPKfS0_S0_PiPfS2_S2_S1__param_1,
	.param .u64 .ptr .align 1 _Z14ker_gen_paddediPKfS0_S0_PiPfS2_S2_S1__param_2,
	.param .u64 .ptr .align 1 _Z14ker_gen_paddediPKfS0_S0_PiPfS2_S2_S1__param_3,
	.param .u64 .ptr .align 1 _Z14ker_gen_paddediPKfS0_S0_PiPfS2_S2_S1__param_4,
	.param .u64 .ptr .align 1 _Z14ker_gen_paddediPKfS0_S0_PiPfS2_S2_S1__param_5,
	.param .u64 .ptr .align 1 _Z14ker_gen_paddediPKfS0_S0_PiPfS2_S2_S1__param_6,
	.param .u64 .ptr .align 1 _Z14ker_gen_paddediPKfS0_S0_PiPfS2_S2_S1__param_7,
	.param .u64 .ptr .align 1 _Z14ker_gen_paddediPKfS0_S0_PiPfS2_S2_S1__param_8
)
{
	.reg .pred 	%p<11>;
	.reg .b32 	%r<61>;
	.reg .b32 	%f<60>;
	.reg .b64 	%rd<54>;

	ld.param.u32 	%r30, [_Z14ker_gen_paddediPKfS0_S0_PiPfS2_S2_S1__param_0];
	ld.param.u64 	%rd12, [_Z14ker_gen_paddediPKfS0_S0_PiPfS2_S2_S1__param_1];
	ld.param.u64 	%rd13, [_Z14ker_gen_paddediPKfS0_S0_PiPfS2_S2_S1__param_2];
	ld.param.u64 	%rd14, [_Z14ker_gen_paddediPKfS0_S0_PiPfS2_S2_S1__param_3];
	ld.param.u64 	%rd16, [_Z14ker_gen_paddediPKfS0_S0_PiPfS2_S2_S1__param_5];
	ld.param.u64 	%rd17, [_Z14ker_gen_paddediPKfS0_S0_PiPfS2_S2_S1__param_6];
	ld.param.u64 	%rd18, [_Z14ker_gen_paddediPKfS0_S0_PiPfS2_S2_S1__param_7];
	ld.param.u64 	%rd19, [_Z14ker_gen_paddediPKfS0_S0_PiPfS2_S2_S1__param_8];
	cvta.to.global.u64 	%rd1, %rd19;
	cvta.to.global.u64 	%rd2, %rd18;
	cvta.to.global.u64 	%rd3, %rd17;
	cvta.to.global.u64 	%rd4, %rd16;
	mov.u32 	%r31, %ctaid.x;
	mov.u32 	%r32, %ntid.x;
	mov.u32 	%r33, %tid.x;
	mad.lo.s32 	%r1, %r31, %r32, %r33;
	setp.ge.s32 	%p1, %r1, %r30;
	@%p1 bra 	$L__BB0_14;
	ld.const.u32 	%r2, [d_pbc];
	setp.lt.s32 	%p2, %r2, 0;
	mov.b32 	%r59, 0;
	@%p2 bra 	$L__BB0_12;
	ld.const.u32 	%r3, [d_pbc+4];
	ld.const.u32 	%r36, [d_pbc+8];
	or.b32  	%r37, %r3, %r36;
	ld.const.f32 	%f1, [d_box+8];
	setp.lt.s32 	%p3, %r37, 0;
	@%p3 bra 	$L__BB0_12;
	cvta.to.global.u64 	%rd20, %rd12;
	mul.wide.s32 	%rd21, %r1, 4;
	add.s64 	%rd5, %rd20, %rd21;
	ld.const.f32 	%f2, [d_box];
	cvta.to.global.u64 	%rd22, %rd13;
	add.s64 	%rd6, %rd22, %rd21;
	ld.const.f32 	%f3, [d_box+4];
	cvta.to.global.u64 	%rd23, %rd14;
	add.s64 	%rd7, %rd23, %rd21;
	neg.s32 	%r39, %r36;
	neg.s32 	%r50, %r2;
	cvt.rn.f32.s32 	%f9, %r39;
	mul.f32 	%f4, %f1, %f9;
	sub.s32 	%r6, 1, %r36;
	cvt.rn.f32.s32 	%f10, %r6;
	mul.f32 	%f5, %f1, %f10;
	sub.s32 	%r40, 2, %r36;
	cvt.rn.f32.s32 	%f11, %r40;
	mul.f32 	%f6, %f1, %f11;
	shl.b32 	%r7, %r30, 2;
	mov.b32 	%r53, 0;
$L__BB0_4:
	neg.s32 	%r52, %r3;
	cvt.rn.f32.s32 	%f12, %r50;
	mul.f32 	%f7, %f2, %f12;
$L__BB0_5:
	and.b32  	%r41, %r36, 1;
	setp.eq.b32 	%p4, %r41, 1;
	not.pred 	%p5, %p4;
	mad.lo.s32 	%r42, %r3, %r50, %r52;
	mul.lo.s32 	%r13, %r42, %r36;
	cvt.rn.f32.s32 	%f13, %r52;
	mul.f32 	%f8, %f3, %f13;
	sub.s32 	%r43, %r13, %r36;
	mad.lo.s32 	%r44, %r43, %r30, %r1;
	ld.global.f32 	%f14, [%rd5];
	add.f32 	%f15, %f14, %f7;
	mul.wide.s32 	%rd24, %r44, 4;
	add.s64 	%rd8, %rd4, %rd24;
	st.global.f32 	[%rd8], %f15;
	ld.global.f32 	%f16, [%rd6];
	add.f32 	%f17, %f16, %f8;
	add.s64 	%rd9, %rd3, %rd24;
	st.global.f32 	[%rd9], %f17;
	ld.global.f32 	%f18, [%rd7];
	add.f32 	%f19, %f18, %f4;
	add.s64 	%rd10, %rd2, %rd24;
	st.global.f32 	[%rd10], %f19;
	add.s64 	%rd11, %rd1, %rd24;
	st.global.u32 	[%rd11], %r1;
	add.s32 	%r59, %r53, 1;
	mov.u32 	%r57, %r6;
	@%p5 bra 	$L__BB0_7;
	sub.s32 	%r57, 3, %r36;
	ld.global.f32 	%f20, [%rd5];
	add.f32 	%f21, %f20, %f7;
	mul.wide.s32 	%rd25, %r30, 4;
	add.s64 	%rd26, %rd8, %rd25;
	st.global.f32 	[%rd26], %f21;
	ld.global.f32 	%f22, [%rd6];
	add.f32 	%f23, %f22, %f8;
	add.s64 	%rd27, %rd9, %rd25;
	st.global.f32 	[%rd27], %f23;
	ld.global.f32 	%f24, [%rd7];
	add.f32 	%f25, %f24, %f5;
	add.s64 	%rd28, %rd10, %rd25;
	st.global.f32 	[%rd28], %f25;
	add.s64 	%rd29, %rd11, %rd25;
	st.global.u32 	[%rd29], %r1;
	ld.global.f32 	%f26, [%rd5];
	add.f32 	%f27, %f26, %f7;
	add.s64 	%rd30, %rd26, %rd25;
	st.global.f32 	[%rd30], %f27;
	ld.global.f32 	%f28, [%rd6];
	add.f32 	%f29, %f28, %f8;
	add.s64 	%rd31, %rd27, %rd25;
	st.global.f32 	[%rd31], %f29;
	ld.global.f32 	%f30, [%rd7];
	add.f32 	%f31, %f30, %f6;
	add.s64 	%rd32, %rd28, %rd25;
	st.global.f32 	[%rd32], %f31;
	add.s64 	%rd33, %rd29, %rd25;
	st.global.u32 	[%rd33], %r1;
	add.s32 	%r59, %r53, 3;
$L__BB0_7:
	setp.lt.u32 	%p6, %r36, 2;
	@%p6 bra 	$L__BB0_10;
	add.s32 	%r45, %r57, %r13;
	mad.lo.s32 	%r56, %r30, %r45, %r1;
$L__BB0_9:
	ld.global.f32 	%f32, [%rd5];
	add.f32 	%f33, %f32, %f7;
	mul.wide.s32 	%rd34, %r56, 4;
	add.s64 	%rd35, %rd4, %rd34;
	st.global.f32 	[%rd35], %f33;
	ld.global.f32 	%f34, [%rd6];
	add.f32 	%f35, %f34, %f8;
	add.s64 	%rd36, %rd3, %rd34;
	st.global.f32 	[%rd36], %f35;
	ld.global.f32 	%f36, [%rd7];
	cvt.rn.f32.s32 	%f37, %r57;
	fma.rn.f32 	%f38, %f1, %f37, %f36;
	add.s64 	%rd37, %rd2, %rd34;
	st.global.f32 	[%rd37], %f38;
	add.s64 	%rd38, %rd1, %rd34;
	st.global.u32 	[%rd38], %r1;
	ld.global.f32 	%f39, [%rd5];
	add.f32 	%f40, %f39, %f7;
	mul.wide.s32 	%rd39, %r30, 4;
	add.s64 	%rd40, %rd35, %rd39;
	st.global.f32 	[%rd40], %f40;
	ld.global.f32 	%f41, [%rd6];
	add.f32 	%f42, %f41, %f8;
	add.s64 	%rd41, %rd36, %rd39;
	st.global.f32 	[%rd41], %f42;
	ld.global.f32 	%f43, [%rd7];
	add.s32 	%r46, %r57, 1;
	cvt.rn.f32.s32 	%f44, %r46;
	fma.rn.f32 	%f45, %f1, %f44, %f43;
	add.s64 	%rd42, %rd37, %rd39;
	st.global.f32 	[%rd42], %f45;
	add.s64 	%rd43, %rd38, %rd39;
	st.global.u32 	[%rd43], %r1;
	ld.global.f32 	%f46, [%rd5];
	add.f32 	%f47, %f46, %f7;
	add.s64 	%rd44, %rd40, %rd39;
	st.global.f32 	[%rd44], %f47;
	ld.global.f32 	%f48, [%rd6];
	add.f32 	%f49, %f48, %f8;
	add.s64 	%rd45, %rd41, %rd39;
	st.global.f32 	[%rd45], %f49;
	ld.global.f32 	%f50, [%rd7];
	add.s32 	%r47, %r57, 2;
	cvt.rn.f32.s32 	%f51, %r47;
	fma.rn.f32 	%f52, %f1, %f51, %f50;
	add.s64 	%rd46, %rd42, %rd39;
	st.global.f32 	[%rd46], %f52;
	add.s64 	%rd47, %rd43, %rd39;
	st.global.u32 	[%rd47], %r1;
	ld.global.f32 	%f53, [%rd5];
	add.f32 	%f54, %f53, %f7;
	add.s64 	%rd48, %rd44, %rd39;
	st.global.f32 	[%rd48], %f54;
	ld.global.f32 	%f55, [%rd6];
	add.f32 	%f56, %f55, %f8;
	add.s64 	%rd49, %rd45, %rd39;
	st.global.f32 	[%rd49], %f56;
	ld.global.f32 	%f57, [%rd7];
	add.s32 	%r48, %r57, 3;
	cvt.rn.f32.s32 	%f58, %r48;
	fma.rn.f32 	%f59, %f1, %f58, %f57;
	add.s64 	%rd50, %rd46, %rd39;
	st.global.f32 	[%rd50], %f59;
	add.s64 	%rd51, %rd47, %rd39;
	st.global.u32 	[%rd51], %r1;
	add.s32 	%r59, %r59, 4;
	add.s32 	%r56, %r56, %r7;
	setp.ne.s32 	%p7, %r48, %r36;
	add.s32 	%r57, %r57, 4;
	@%p7 bra 	$L__BB0_9;
$L__BB0_10:
	add.s32 	%r27, %r52, 1;
	setp.ne.s32 	%p8, %r52, %r3;
	mov.u32 	%r52, %r27;
	mov.u32 	%r53, %r59;
	@%p8 bra 	$L__BB0_5;
	add.s32 	%r28, %r50, 1;
	setp.ne.s32 	%p9, %r50, %r2;
	mov.u32 	%r50, %r28;
	mov.u32 	%r53, %r59;
	@%p9 bra 	$L__BB0_4;
$L__BB0_12:
	setp.ne.s32 	%p10, %r1, 0;
	@%p10 bra 	$L__BB0_14;
	ld.param.u64 	%rd53, [_Z14ker_gen_paddediPKfS0_S0_PiPfS2_S2_S1__param_4];
	mul.lo.s32 	%r49, %r59, %r30;
	cvta.to.global.u64 	%rd52, %rd53;
	st.global.u32 	[%rd52], %r49;
$L__BB0_14:
	ret;

}
	// .globl	_Z19ker_build_cell_listiPKfS0_S0_PiS1_
.visible .entry _Z19ker_build_cell_listiPKfS0_S0_PiS1_(
	.param .u32 _Z19ker_build_cell_listiPKfS0_S0_PiS1__param_0,
	.param .u64 .ptr .align 1 _Z19ker_build_cell_listiPKfS0_S0_PiS1__param_1,
	.param .u64 .ptr .align 1 _Z19ker_build_cell_listiPKfS0_S0_PiS1__param_2,
	.param .u64 .ptr .align 1 _Z19ker_build_cell_listiPKfS0_S0_PiS1__param_3,
	.param .u64 .ptr .align 1 _Z19ker_build_cell_listiPKfS0_S0_PiS1__param_4,
	.param .u64 .ptr .align 1 _Z19ker_build_cell_listiPKfS0_S0_PiS1__param_5
)
{
	.reg .pred 	%p<2>;
	.reg .b32 	%r<28>;
	.reg .b32 	%f<11>;
	.reg .b64 	%rd<18>;

	ld.param.u32 	%r2, [_Z19ker_build_cell_listiPKfS0_S0_PiS1__param_0];
	ld.param.u64 	%rd1, [_Z19ker_build_cell_listiPKfS0_S0_PiS1__param_1];
	ld.param.u64 	%rd2, [_Z19ker_build_cell_listiPKfS0_S0_PiS1__param_2];
	ld.param.u64 	%rd3, [_Z19ker_build_cell_listiPKfS0_S0_PiS1__param_3];
	ld.param.u64 	%rd4, [_Z19ker_build_cell_listiPKfS0_S0_PiS1__param_4];
	ld.param.u64 	%rd5, [_Z19ker_build_cell_listiPKfS0_S0_PiS1__param_5];
	mov.u32 	%r3, %ctaid.x;
	mov.u32 	%r4, %ntid.x;
	mov.u32 	%r5, %tid.x;
	mad.lo.s32 	%r1, %r3, %r4, %r5;
	setp.ge.s32 	%p1, %r1, %r2;
	@%p1 bra 	$L__BB1_2;
	cvta.to.global.u64 	%rd6, %rd1;
	cvta.to.global.u64 	%rd7, %rd2;
	cvta.to.global.u64 	%rd8, %rd3;
	cvta.to.global.u64 	%rd9, %rd4;
	cvta.to.global.u64 	%rd10, %rd5;
	mul.wide.s32 	%rd11, %r1, 4;
	add.s64 	%rd12, %rd6, %rd11;
	ld.global.f32 	%f1, [%rd12];
	ld.const.f32 	%f2, [d_cut2];
	div.rn.f32 	%f3, %f1, %f2;
	cvt.rmi.f32.f32 	%f4, %f3;
	cvt.rzi.s32.f32 	%r6, %f4;
	add.s64 	%rd13, %rd7, %rd11;
	ld.global.f32 	%f5, [%rd13];
	div.rn.f32 	%f6, %f5, %f2;
	cvt.rmi.f32.f32 	%f7, %f6;
	cvt.rzi.s32.f32 	%r7, %f7;
	add.s64 	%rd14, %rd8, %rd11;
	ld.global.f32 	%f8, [%rd14];
	div.rn.f32 	%f9, %f8, %f2;
	cvt.rmi.f32.f32 	%f10, %f9;
	cvt.rzi.s32.f32 	%r8, %f10;
	ld.const.u32 	%r9, [d_ncell];
	rem.s32 	%r10, %r6, %r9;
	add.s32 	%r11, %r10, %r9;
	rem.s32 	%r12, %r11, %r9;
	ld.const.u32 	%r13, [d_ncell+4];
	rem.s32 	%r14, %r7, %r13;
	add.s32 	%r15, %r14, %r13;
	rem.s32 	%r16, %r15, %r13;
	ld.const.u32 	%r17, [d_ncell+8];
	rem.s32 	%r18, %r8, %r17;
	add.s32 	%r19, %r18, %r17;
	rem.s32 	%r20, %r19, %r17;
	ld.const.u32 	%r21, [d_stride];
	mul.lo.s32 	%r22, %r21, %r12;
	ld.const.u32 	%r23, [d_stride+4];
	mad.lo.s32 	%r24, %r23, %r16, %r22;
	ld.const.u32 	%r25, [d_stride+8];
	mad.lo.s32 	%r26, %r25, %r20, %r24;
	mul.wide.s32 	%rd15, %r26, 4;
	add.s64 	%rd16, %rd9, %rd15;
	atom.global.exch.b32 	%r27, [%rd16], %r1;
	add.s64 	%rd17, %rd10, %rd11;
	st.global.u32 	[%rd17], %r27;
$L__BB1_2:
	ret;

}
	// .globl	_Z15ker_query_neighiPKfS0_S0_PKiS2_S0_S0_S0_PiS3_
.visible .entry _Z15ker_query_neighiPKfS0_S0_PKiS2_S0_S0_S0_PiS3_(
	.param .u32 _Z15ker_query_neighiPKfS0_S0_PKiS2_S0_S0_S0_PiS3__param_0,
	.param .u64 .ptr .align 1 _Z15ker_query_neighiPKfS0_S0_PKiS2_S0_S0_S0_PiS3__param_1,
	.param .u64 .ptr .align 1 _Z15ker_query_neighiPKfS0_S0_PKiS2_S0_S0_S0_PiS3__param_2,
	.param .u64 .ptr .align 1 _Z15ker_query_neighiPKfS0_S0_PKiS2_S0_S0_S0_PiS3__param_3,
	.param .u64 .ptr .align 1 _Z15ker_query_neighiPKfS0_S0_PKiS2_S0_S0_S0_PiS3__param_4,
	.param .u64 .ptr .align 1 _Z15ker_query_neighiPKfS0_S0_PKiS2_S0_S0_S0_PiS3__param_5,
	.param .u64 .ptr .align 1 _Z15ker_query_neighiPKfS0_S0_PKiS2_S0_S0_S0_PiS3__param_6,
	.param .u64 .ptr .align 1 _Z15ker_query_neighiPKfS0_S0_PKiS2_S0_S0_S0_PiS3__param_7,
	.param .u64 .ptr .align 1 _Z15ker_query_neighiPKfS0_S0_PKiS2_S0_S0_S0_PiS3__param_8,
	.param .u64 .ptr .align 1 _Z15ker_query_neighiPKfS0_S0_PKiS2_S0_S0_S0_PiS3__param_9,
	.param .u64 .ptr .align 1 _Z15ker_query_neighiPKfS0_S0_PKiS2_S0_S0_S0_PiS3__param_10
)
{
	.reg .pred 	%p<113>;
	.reg .b32 	%r<181>;
	.reg .b32 	%f<209>;
	.reg .b64 	%rd<118>;

	ld.param.u32 	%r90, [_Z15ker_query_neighiPKfS0_S0_PKiS2_S0_S0_S0_PiS3__param_0];
	ld.param.u64 	%rd7, [_Z15ker_query_neighiPKfS0_S0_PKiS2_S0_S0_S0_PiS3__param_1];
	ld.param.u64 	%rd8, [_Z15ker_query_neighiPKfS0_S0_PKiS2_S0_S0_S0_PiS3__param_2];
	ld.param.u64 	%rd9, [_Z15ker_query_neighiPKfS0_S0_PKiS2_S0_S0_S0_PiS3__param_3];
	ld.param.u64 	%rd11, [_Z15ker_query_neighiPKfS0_S0_PKiS2_S0_S0_S0_PiS3__param_4];
	ld.param.u64 	%rd12, [_Z15ker_query_neighiPKfS0_S0_PKiS2_S0_S0_S0_PiS3__param_5];
	ld.param.u64 	%rd13, [_Z15ker_query_neighiPKfS0_S0_PKiS2_S0_S0_S0_PiS3__param_6];
	ld.param.u64 	%rd14, [_Z15ker_query_neighiPKfS0_S0_PKiS2_S0_S0_S0_PiS3__param_7];
	ld.param.u64 	%rd15, [_Z15ker_query_neighiPKfS0_S0_PKiS2_S0_S0_S0_PiS3__param_8];
	ld.param.u64 	%rd16, [_Z15ker_query_neighiPKfS0_S0_PKiS2_S0_S0_S0_PiS3__param_10];
	cvta.to.global.u64 	%rd1, %rd12;
	cvta.to.global.u64 	%rd2, %rd16;
	cvta.to.global.u64 	%rd3, %rd15;
	cvta.to.global.u64 	%rd4, %rd14;
	cvta.to.global.u64 	%rd5, %rd13;
	cvta.to.global.u64 	%rd6, %rd11;
	mov.u32 	%r91, %ctaid.x;
	mov.u32 	%r92, %ntid.x;
	mov.u32 	%r93, %tid.x;
	mad.lo.s32 	%r1, %r91, %r92, %r93;
	setp.ge.s32 	%p1, %r1, %r90;
	@%p1 bra 	$L__BB2_62;
	cvta.to.global.u64 	%rd17, %rd7;
	cvta.to.global.u64 	%rd18, %rd8;
	cvta.to.global.u64 	%rd19, %rd9;
	mul.wide.s32 	%rd20, %r1, 4;
	add.s64 	%rd21, %rd17, %rd20;
	ld.global.f32 	%f1, [%rd21];
	add.s64 	%rd22, %rd18, %rd20;
	ld.global.f32 	%f2, [%rd22];
	add.s64 	%rd23, %rd19, %rd20;
	ld.global.f32 	%f3, [%rd23];
	ld.const.f32 	%f4, [d_cut2];
	div.rn.f32 	%f14, %f1, %f4;
	cvt.rmi.f32.f32 	%f15, %f14;
	cvt.rzi.s32.f32 	%r96, %f15;
	div.rn.f32 	%f16, %f2, %f4;
	cvt.rmi.f32.f32 	%f17, %f16;
	cvt.rzi.s32.f32 	%r97, %f17;
	div.rn.f32 	%f18, %f3, %f4;
	cvt.rmi.f32.f32 	%f19, %f18;
	cvt.rzi.s32.f32 	%r98, %f19;
	ld.const.u32 	%r2, [d_ncell];
	add.s32 	%r3, %r96, %r2;
	ld.const.u32 	%r4, [d_ncell+4];
	add.s32 	%r5, %r97, %r4;
	ld.const.u32 	%r99, [d_ncell+8];
	add.s32 	%r100, %r98, %r99;
	ld.const.u32 	%r6, [d_stride];
	ld.const.u32 	%r7, [d_stride+4];
	ld.const.u32 	%r101, [d_stride+8];
	ld.const.f32 	%f5, [d_box+12];
	ld.const.f32 	%f6, [d_box];
	neg.f32 	%f7, %f5;
	ld.const.f32 	%f8, [d_box+16];
	ld.const.f32 	%f9, [d_box+4];
	neg.f32 	%f10, %f8;
	ld.const.f32 	%f11, [d_box+20];
	ld.const.f32 	%f12, [d_box+8];
	neg.f32 	%f13, %f11;
	ld.const.u32 	%r8, [d_MN];
	add.s32 	%r102, %r3, -1;
	rem.s32 	%r103, %r102, %r2;
	mul.lo.s32 	%r9, %r6, %r103;
	add.s32 	%r104, %r100, -1;
	rem.s32 	%r105, %r104, %r99;
	mul.lo.s32 	%r10, %r101, %r105;
	rem.s32 	%r106, %r100, %r99;
	mul.lo.s32 	%r11, %r101, %r106;
	add.s32 	%r107, %r100, 1;
	rem.s32 	%r108, %r107, %r99;
	mul.lo.s32 	%r12, %r101, %r108;
	mov.b32 	%r157, 0;
	mov.b32 	%r139, -1;
$L__BB2_2:
	add.s32 	%r109, %r139, %r5;
	rem.s32 	%r110, %r109, %r4;
	mad.lo.s32 	%r15, %r7, %r110, %r9;
	add.s32 	%r111, %r15, %r10;
	mul.wide.s32 	%rd24, %r111, 4;
	add.s64 	%rd25, %rd6, %rd24;
	ld.global.u32 	%r141, [%rd25];
	setp.eq.s32 	%p2, %r141, -1;
	@%p2 bra 	$L__BB2_8;
$L__BB2_3:
	mul.wide.s32 	%rd26, %r141, 4;
	add.s64 	%rd27, %rd5, %rd26;
	ld.global.f32 	%f20, [%rd27];
	sub.f32 	%f21, %f20, %f1;
	add.s64 	%rd28, %rd4, %rd26;
	ld.global.f32 	%f22, [%rd28];
	sub.f32 	%f23, %f22, %f2;
	add.s64 	%rd29, %rd3, %rd26;
	ld.global.f32 	%f24, [%rd29];
	sub.f32 	%f25, %f24, %f3;
	setp.gt.f32 	%p3, %f21, %f5;
	sub.f32 	%f26, %f21, %f6;
	selp.f32 	%f27, %f26, %f21, %p3;
	setp.lt.f32 	%p4, %f27, %f7;
	add.f32 	%f28, %f6, %f27;
	selp.f32 	%f29, %f28, %f27, %p4;
	setp.gt.f32 	%p5, %f23, %f8;
	sub.f32 	%f30, %f23, %f9;
	selp.f32 	%f31, %f30, %f23, %p5;
	setp.lt.f32 	%p6, %f31, %f10;
	add.f32 	%f32, %f9, %f31;
	selp.f32 	%f33, %f32, %f31, %p6;
	setp.gt.f32 	%p7, %f25, %f11;
	sub.f32 	%f34, %f25, %f12;
	selp.f32 	%f35, %f34, %f25, %p7;
	setp.lt.f32 	%p8, %f35, %f13;
	add.f32 	%f36, %f12, %f35;
	selp.f32 	%f37, %f36, %f35, %p8;
	mul.f32 	%f38, %f33, %f33;
	fma.rn.f32 	%f39, %f29, %f29, %f38;
	fma.rn.f32 	%f40, %f37, %f37, %f39;
	setp.geu.f32 	%p9, %f40, %f4;
	setp.leu.f32 	%p10, %f40, 0f38D1B717;
	or.pred  	%p11, %p9, %p10;
	@%p11 bra 	$L__BB2_7;
	setp.ge.s32 	%p12, %r157, %r8;
	@%p12 bra 	$L__BB2_6;
	mad.lo.s32 	%r112, %r157, %r90, %r1;
	mul.wide.s32 	%rd30, %r112, 4;
	add.s64 	%rd31, %rd2, %rd30;
	st.global.u32 	[%rd31], %r141;
$L__BB2_6:
	add.s32 	%r157, %r157, 1;
$L__BB2_7:
	mul.wide.s32 	%rd32, %r141, 4;
	add.s64 	%rd33, %rd1, %rd32;
	ld.global.u32 	%r141, [%rd33];
	setp.ne.s32 	%p13, %r141, -1;
	@%p13 bra 	$L__BB2_3;
$L__BB2_8:
	add.s32 	%r113, %r15, %r11;
	mul.wide.s32 	%rd34, %r113, 4;
	add.s64 	%rd35, %rd6, %rd34;
	ld.global.u32 	%r145, [%rd35];
	setp.eq.s32 	%p14, %r145, -1;
	@%p14 bra 	$L__BB2_14;
$L__BB2_9:
	mul.wide.s32 	%rd36, %r145, 4;
	add.s64 	%rd37, %rd5, %rd36;
	ld.global.f32 	%f41, [%rd37];
	sub.f32 	%f42, %f41, %f1;
	add.s64 	%rd38, %rd4, %rd36;
	ld.global.f32 	%f43, [%rd38];
	sub.f32 	%f44, %f43, %f2;
	add.s64 	%rd39, %rd3, %rd36;
	ld.global.f32 	%f45, [%rd39];
	sub.f32 	%f46, %f45, %f3;
	setp.gt.f32 	%p15, %f42, %f5;
	sub.f32 	%f47, %f42, %f6;
	selp.f32 	%f48, %f47, %f42, %p15;
	setp.lt.f32 	%p16, %f48, %f7;
	add.f32 	%f49, %f6, %f48;
	selp.f32 	%f50, %f49, %f48, %p16;
	setp.gt.f32 	%p17, %f44, %f8;
	sub.f32 	%f51, %f44, %f9;
	selp.f32 	%f52, %f51, %f44, %p17;
	setp.lt.f32 	%p18, %f52, %f10;
	add.f32 	%f53, %f9, %f52;
	selp.f32 	%f54, %f53, %f52, %p18;
	setp.gt.f32 	%p19, %f46, %f11;
	sub.f32 	%f55, %f46, %f12;
	selp.f32 	%f56, %f55, %f46, %p19;
	setp.lt.f32 	%p20, %f56, %f13;
	add.f32 	%f57, %f12, %f56;
	selp.f32 	%f58, %f57, %f56, %p20;
	mul.f32 	%f59, %f54, %f54;
	fma.rn.f32 	%f60, %f50, %f50, %f59;
	fma.rn.f32 	%f61, %f58, %f58, %f60;
	setp.geu.f32 	%p21, %f61, %f4;
	setp.leu.f32 	%p22, %f61, 0f38D1B717;
	or.pred  	%p23, %p21, %p22;
	@%p23 bra 	$L__BB2_13;
	setp.ge.s32 	%p24, %r157, %r8;
	@%p24 bra 	$L__BB2_12;
	mad.lo.s32 	%r114, %r157, %r90, %r1;
	mul.wide.s32 	%rd40, %r114, 4;
	add.s64 	%rd41, %rd2, %rd40;
	st.global.u32 	[%rd41], %r145;
$L__BB2_12:
	add.s32 	%r157, %r157, 1;
$L__BB2_13:
	mul.wide.s32 	%rd42, %r145, 4;
	add.s64 	%rd43, %rd1, %rd42;
	ld.global.u32 	%r145, [%rd43];
	setp.ne.s32 	%p25, %r145, -1;
	@%p25 bra 	$L__BB2_9;
$L__BB2_14:
	add.s32 	%r115, %r15, %r12;
	mul.wide.s32 	%rd44, %r115, 4;
	add.s64 	%rd45, %rd6, %rd44;
	ld.global.u32 	%r149, [%rd45];
	setp.eq.s32 	%p26, %r149, -1;
	@%p26 bra 	$L__BB2_20;
$L__BB2_15:
	mul.wide.s32 	%rd46, %r149, 4;
	add.s64 	%rd47, %rd5, %rd46;
	ld.global.f32 	%f62, [%rd47];
	sub.f32 	%f63, %f62, %f1;
	add.s64 	%rd48, %rd4, %rd46;
	ld.global.f32 	%f64, [%rd48];
	sub.f32 	%f65, %f64, %f2;
	add.s64 	%rd49, %rd3, %rd46;
	ld.global.f32 	%f66, [%rd49];
	sub.f32 	%f67, %f66, %f3;
	setp.gt.f32 	%p27, %f63, %f5;
	sub.f32 	%f68, %f63, %f6;
	selp.f32 	%f69, %f68, %f63, %p27;
	setp.lt.f32 	%p28, %f69, %f7;
	add.f32 	%f70, %f6, %f69;
	selp.f32 	%f71, %f70, %f69, %p28;
	setp.gt.f32 	%p29, %f65, %f8;
	sub.f32 	%f72, %f65, %f9;
	selp.f32 	%f73, %f72, %f65, %p29;
	setp.lt.f32 	%p30, %f73, %f10;
	add.f32 	%f74, %f9, %f73;
	selp.f32 	%f75, %f74, %f73, %p30;
	setp.gt.f32 	%p31, %f67, %f11;
	sub.f32 	%f76, %f67, %f12;
	selp.f32 	%f77, %f76, %f67, %p31;
	setp.lt.f32 	%p32, %f77, %f13;
	add.f32 	%f78, %f12, %f77;
	selp.f32 	%f79, %f78, %f77, %p32;
	mul.f32 	%f80, %f75, %f75;
	fma.rn.f32 	%f81, %f71, %f71, %f80;
	fma.rn.f32 	%f82, %f79, %f79, %f81;
	setp.geu.f32 	%p33, %f82, %f4;
	setp.leu.f32 	%p34, %f82, 0f38D1B717;
	or.pred  	%p35, %p33, %p34;
	@%p35 bra 	$L__BB2_19;
	setp.ge.s32 	%p36, %r157, %r8;
	@%p36 bra 	$L__BB2_18;
	mad.lo.s32 	%r116, %r157, %r90, %r1;
	mul.wide.s32 	%rd50, %r116, 4;
	add.s64 	%rd51, %rd2, %rd50;
	st.global.u32 	[%rd51], %r149;
$L__BB2_18:
	add.s32 	%r157, %r157, 1;
$L__BB2_19:
	mul.wide.s32 	%rd52, %r149, 4;
	add.s64 	%rd53, %rd1, %rd52;
	ld.global.u32 	%r149, [%rd53];
	setp.ne.s32 	%p37, %r149, -1;
	@%p37 bra 	$L__BB2_15;
$L__BB2_20:
	add.s32 	%r139, %r139, 1;
	setp.ne.s32 	%p38, %r139, 2;
	@%p38 bra 	$L__BB2_2;
	rem.s32 	%r118, %r3, %r2;
	mul.lo.s32 	%r38, %r6, %r118;
	mov.b32 	%r153, -1;
$L__BB2_22:
	add.s32 	%r119, %r153, %r5;
	rem.s32 	%r120, %r119, %r4;
	mad.lo.s32 	%r41, %r7, %r120, %r38;
	add.s32 	%r121, %r41, %r10;
	mul.wide.s32 	%rd54, %r121, 4;
	add.s64 	%rd55, %rd6, %rd54;
	ld.global.u32 	%r155, [%rd55];
	setp.eq.s32 	%p39, %r155, -1;
	@%p39 bra 	$L__BB2_28;
$L__BB2_23:
	mul.wide.s32 	%rd56, %r155, 4;
	add.s64 	%rd57, %rd5, %rd56;
	ld.global.f32 	%f83, [%rd57];
	sub.f32 	%f84, %f83, %f1;
	add.s64 	%rd58, %rd4, %rd56;
	ld.global.f32 	%f85, [%rd58];
	sub.f32 	%f86, %f85, %f2;
	add.s64 	%rd59, %rd3, %rd56;
	ld.global.f32 	%f87, [%rd59];
	sub.f32 	%f88, %f87, %f3;
	setp.gt.f32 	%p40, %f84, %f5;
	sub.f32 	%f89, %f84, %f6;
	selp.f32 	%f90, %f89, %f84, %p40;
	setp.lt.f32 	%p41, %f90, %f7;
	add.f32 	%f91, %f6, %f90;
	selp.f32 	%f92, %f91, %f90, %p41;
	setp.gt.f32 	%p42, %f86, %f8;
	sub.f32 	%f93, %f86, %f9;
	selp.f32 	%f94, %f93, %f86, %p42;
	setp.lt.f32 	%p43, %f94, %f10;
	add.f32 	%f95, %f9, %f94;
	selp.f32 	%f96, %f95, %f94, %p43;
	setp.gt.f32 	%p44, %f88, %f11;
	sub.f32 	%f97, %f88, %f12;
	selp.f32 	%f98, %f97, %f88, %p44;
	setp.lt.f32 	%p45, %f98, %f13;
	add.f32 	%f99, %f12, %f98;
	selp.f32 	%f100, %f99, %f98, %p45;
	mul.f32 	%f101, %f96, %f96;
	fma.rn.f32 	%f102, %f92, %f92, %f101;
	fma.rn.f32 	%f103, %f100, %f100, %f102;
	setp.geu.f32 	%p46, %f103, %f4;
	setp.leu.f32 	%p47, %f103, 0f38D1B717;
	or.pred  	%p48, %p46, %p47;
	@%p48 bra 	$L__BB2_27;
	setp.ge.s32 	%p49, %r157, %r8;
	@%p49 bra 	$L__BB2_26;
	mad.lo.s32 	%r122, %r157, %r90, %r1;
	mul.wide.s32 	%rd60, %r122, 4;
	add.s64 	%rd61, %rd2, %rd60;
	st.global.u32 	[%rd61], %r155;
$L__BB2_26:
	add.s32 	%r157, %r157, 1;
$L__BB2_27:
	mul.wide.s32 	%rd62, %r155, 4;
	add.s64 	%rd63, %rd1, %rd62;
	ld.global.u32 	%r155, [%rd63];
	setp.ne.s32 	%p50, %r155, -1;
	@%p50 bra 	$L__BB2_23;
$L__BB2_28:
	add.s32 	%r123, %r41, %r11;
	mul.wide.s32 	%rd64, %r123, 4;
	add.s64 	%rd65, %rd6, %rd64;
	ld.global.u32 	%r159, [%rd65];
	setp.eq.s32 	%p51, %r159, -1;
	@%p51 bra 	$L__BB2_34;
$L__BB2_29:
	mul.wide.s32 	%rd66, %r159, 4;
	add.s64 	%rd67, %rd5, %rd66;
	ld.global.f32 	%f104, [%rd67];
	sub.f32 	%f105, %f104, %f1;
	add.s64 	%rd68, %rd4, %rd66;
	ld.global.f32 	%f106, [%rd68];
	sub.f32 	%f107, %f106, %f2;
	add.s64 	%rd69, %rd3, %rd66;
	ld.global.f32 	%f108, [%rd69];
	sub.f32 	%f109, %f108, %f3;
	setp.gt.f32 	%p52, %f105, %f5;
	sub.f32 	%f110, %f105, %f6;
	selp.f32 	%f111, %f110, %f105, %p52;
	setp.lt.f32 	%p53, %f111, %f7;
	add.f32 	%f112, %f6, %f111;
	selp.f32 	%f113, %f112, %f111, %p53;
	setp.gt.f32 	%p54, %f107, %f8;
	sub.f32 	%f114, %f107, %f9;
	selp.f32 	%f115, %f114, %f107, %p54;
	setp.lt.f32 	%p55, %f115, %f10;
	add.f32 	%f116, %f9, %f115;
	selp.f32 	%f117, %f116, %f115, %p55;
	setp.gt.f32 	%p56, %f109, %f11;
	sub.f32 	%f118, %f109, %f12;
	selp.f32 	%f119, %f118, %f109, %p56;
	setp.lt.f32 	%p57, %f119, %f13;
	add.f32 	%f120, %f12, %f119;
	selp.f32 	%f121, %f120, %f119, %p57;
	mul.f32 	%f122, %f117, %f117;
	fma.rn.f32 	%f123, %f113, %f113, %f122;
	fma.rn.f32 	%f124, %f121, %f121, %f123;
	setp.geu.f32 	%p58, %f124, %f4;
	setp.leu.f32 	%p59, %f124, 0f38D1B717;
	or.pred  	%p60, %p58, %p59;
	@%p60 bra 	$L__BB2_33;
	setp.ge.s32 	%p61, %r157, %r8;
	@%p61 bra 	$L__BB2_32;
	mad.lo.s32 	%r124, %r157, %r90, %r1;
	mul.wide.s32 	%rd70, %r124, 4;
	add.s64 	%rd71, %rd2, %rd70;
	st.global.u32 	[%rd71], %r159;
$L__BB2_32:
	add.s32 	%r157, %r157, 1;
$L__BB2_33:
	mul.wide.s32 	%rd72, %r159, 4;
	add.s64 	%rd73, %rd1, %rd72;
	ld.global.u32 	%r159, [%rd73];
	setp.ne.s32 	%p62, %r159, -1;
	@%p62 bra 	$L__BB2_29;
$L__BB2_34:
	add.s32 	%r125, %r41, %r12;
	mul.wide.s32 	%rd74, %r125, 4;
	add.s64 	%rd75, %rd6, %rd74;
	ld.global.u32 	%r163, [%rd75];
	setp.eq.s32 	%p63, %r163, -1;
	@%p63 bra 	$L__BB2_40;
$L__BB2_35:
	mul.wide.s32 	%rd76, %r163, 4;
	add.s64 	%rd77, %rd5, %rd76;
	ld.global.f32 	%f125, [%rd77];
	sub.f32 	%f126, %f125, %f1;
	add.s64 	%rd78, %rd4, %rd76;
	ld.global.f32 	%f127, [%rd78];
	sub.f32 	%f128, %f127, %f2;
	add.s64 	%rd79, %rd3, %rd76;
	ld.global.f32 	%f129, [%rd79];
	sub.f32 	%f130, %f129, %f3;
	setp.gt.f32 	%p64, %f126, %f5;
	sub.f32 	%f131, %f126, %f6;
	selp.f32 	%f132, %f131, %f126, %p64;
	setp.lt.f32 	%p65, %f132, %f7;
	add.f32 	%f133, %f6, %f132;
	selp.f32 	%f134, %f133, %f132, %p65;
	setp.gt.f32 	%p66, %f128, %f8;
	sub.f32 	%f135, %f128, %f9;
	selp.f32 	%f136, %f135, %f128, %p66;
	setp.lt.f32 	%p67, %f136, %f10;
	add.f32 	%f137, %f9, %f136;
	selp.f32 	%f138, %f137, %f136, %p67;
	setp.gt.f32 	%p68, %f130, %f11;
	sub.f32 	%f139, %f130, %f12;
	selp.f32 	%f140, %f139, %f130, %p68;
	setp.lt.f32 	%p69, %f140, %f13;
	add.f32 	%f141, %f12, %f140;
	selp.f32 	%f142, %f141, %f140, %p69;
	mul.f32 	%f143, %f138, %f138;
	fma.rn.f32 	%f144, %f134, %f134, %f143;
	fma.rn.f32 	%f145, %f142, %f142, %f144;
	setp.geu.f32 	%p70, %f145, %f4;
	setp.leu.f32 	%p71, %f145, 0f38D1B717;
	or.pred  	%p72, %p70, %p71;
	@%p72 bra 	$L__BB2_39;
	setp.ge.s32 	%p73, %r157, %r8;
	@%p73 bra 	$L__BB2_38;
	mad.lo.s32 	%r126, %r157, %r90, %r1;
	mul.wide.s32 	%rd80, %r126, 4;
	add.s64 	%rd81, %rd2, %rd80;
	st.global.u32 	[%rd81], %r163;
$L__BB2_38:
	add.s32 	%r157, %r157, 1;
$L__BB2_39:
	mul.wide.s32 	%rd82, %r163, 4;
	add.s64 	%rd83, %rd1, %rd82;
	ld.global.u32 	%r163, [%rd83];
	setp.ne.s32 	%p74, %r163, -1;
	@%p74 bra 	$L__BB2_35;
$L__BB2_40:
	add.s32 	%r153, %r153, 1;
	setp.ne.s32 	%p75, %r153, 2;
	@%p75 bra 	$L__BB2_22;
	add.s32 	%r128, %r3, 1;
	rem.s32 	%r129, %r128, %r2;
	mul.lo.s32 	%r64, %r6, %r129;
	mov.b32 	%r167, -1;
$L__BB2_42:
	add.s32 	%r130, %r167, %r5;
	rem.s32 	%r131, %r130, %r4;
	mad.lo.s32 	%r67, %r7, %r131, %r64;
	add.s32 	%r132, %r67, %r10;
	mul.wide.s32 	%rd84, %r132, 4;
	add.s64 	%rd85, %rd6, %rd84;
	ld.global.u32 	%r169, [%rd85];
	setp.eq.s32 	%p76, %r169, -1;
	@%p76 bra 	$L__BB2_48;
$L__BB2_43:
	mul.wide.s32 	%rd86, %r169, 4;
	add.s64 	%rd87, %rd5, %rd86;
	ld.global.f32 	%f146, [%rd87];
	sub.f32 	%f147, %f146, %f1;
	add.s64 	%rd88, %rd4, %rd86;
	ld.global.f32 	%f148, [%rd88];
	sub.f32 	%f149, %f148, %f2;
	add.s64 	%rd89, %rd3, %rd86;
	ld.global.f32 	%f150, [%rd89];
	sub.f32 	%f151, %f150, %f3;
	setp.gt.f32 	%p77, %f147, %f5;
	sub.f32 	%f152, %f147, %f6;
	selp.f32 	%f153, %f152, %f147, %p77;
	setp.lt.f32 	%p78, %f153, %f7;
	add.f32 	%f154, %f6, %f153;
	selp.f32 	%f155, %f154, %f153, %p78;
	setp.gt.f32 	%p79, %f149, %f8;
	sub.f32 	%f156, %f149, %f9;
	selp.f32 	%f157, %f156, %f149, %p79;
	setp.lt.f32 	%p80, %f157, %f10;
	add.f32 	%f158, %f9, %f157;
	selp.f32 	%f159, %f158, %f157, %p80;
	setp.gt.f32 	%p81, %f151, %f11;
	sub.f32 	%f160, %f151, %f12;
	selp.f32 	%f161, %f160, %f151, %p81;
	setp.lt.f32 	%p82, %f161, %f13;
	add.f32 	%f162, %f12, %f161;
	selp.f32 	%f163, %f162, %f161, %p82;
	mul.f32 	%f164, %f159, %f159;
	fma.rn.f32 	%f165, %f155, %f155, %f164;
	fma.rn.f32 	%f166, %f163, %f163, %f165;
	setp.geu.f32 	%p83, %f166, %f4;
	setp.leu.f32 	%p84, %f166, 0f38D1B717;
	or.pred  	%p85, %p83, %p84;
	@%p85 bra 	$L__BB2_47;
	setp.ge.s32 	%p86, %r157, %r8;
	@%p86 bra 	$L__BB2_46;
	mad.lo.s32 	%r133, %r157, %r90, %r1;
	mul.wide.s32 	%rd90, %r133, 4;
	add.s64 	%rd91, %rd2, %rd90;
	st.global.u32 	[%rd91], %r169;
$L__BB2_46:
	add.s32 	%r157, %r157, 1;
$L__BB2_47:
	mul.wide.s32 	%rd92, %r169, 4;
	add.s64 	%rd93, %rd1, %rd92;
	ld.global.u32 	%r169, [%rd93];
	setp.ne.s32 	%p87, %r169, -1;
	@%p87 bra 	$L__BB2_43;
$L__BB2_48:
	add.s32 	%r134, %r67, %r11;
	mul.wide.s32 	%rd94, %r134, 4;
	add.s64 	%rd95, %rd6, %rd94;
	ld.global.u32 	%r173, [%rd95];
	setp.eq.s32 	%p88, %r173, -1;
	@%p88 bra 	$L__BB2_54;
$L__BB2_49:
	mul.wide.s32 	%rd96, %r173, 4;
	add.s64 	%rd97, %rd5, %rd96;
	ld.global.f32 	%f167, [%rd97];
	sub.f32 	%f168, %f167, %f1;
	add.s64 	%rd98, %rd4, %rd96;
	ld.global.f32 	%f169, [%rd98];
	sub.f32 	%f170, %f169, %f2;
	add.s64 	%rd99, %rd3, %rd96;
	ld.global.f32 	%f171, [%rd99];
	sub.f32 	%f172, %f171, %f3;
	setp.gt.f32 	%p89, %f168, %f5;
	sub.f32 	%f173, %f168, %f6;
	selp.f32 	%f174, %f173, %f168, %p89;
	setp.lt.f32 	%p90, %f174, %f7;
	add.f32 	%f175, %f6, %f174;
	selp.f32 	%f176, %f175, %f174, %p90;
	setp.gt.f32 	%p91, %f170, %f8;
	sub.f32 	%f177, %f170, %f9;
	selp.f32 	%f178, %f177, %f170, %p91;
	setp.lt.f32 	%p92, %f178, %f10;
	add.f32 	%f179, %f9, %f178;
	selp.f32 	%f180, %f179, %f178, %p92;
	setp.gt.f32 	%p93, %f172, %f11;
	sub.f32 	%f181, %f172, %f12;
	selp.f32 	%f182, %f181, %f172, %p93;
	setp.lt.f32 	%p94, %f182, %f13;
	add.f32 	%f183, %f12, %f182;
	selp.f32 	%f184, %f183, %f182, %p94;
	mul.f32 	%f185, %f180, %f180;
	fma.rn.f32 	%f186, %f176, %f176, %f185;
	fma.rn.f32 	%f187, %f184, %f184, %f186;
	setp.geu.f32 	%p95, %f187, %f4;
	setp.leu.f32 	%p96, %f187, 0f38D1B717;
	or.pred  	%p97, %p95, %p96;
	@%p97 bra 	$L__BB2_53;
	setp.ge.s32 	%p98, %r157, %r8;
	@%p98 bra 	$L__BB2_52;
	mad.lo.s32 	%r135, %r157, %r90, %r1;
	mul.wide.s32 	%rd100, %r135, 4;
	add.s64 	%rd101, %rd2, %rd100;
	st.global.u32 	[%rd101], %r173;
$L__BB2_52:
	add.s32 	%r157, %r157, 1;
$L__BB2_53:
	mul.wide.s32 	%rd102, %r173, 4;
	add.s64 	%rd103, %rd1, %rd102;
	ld.global.u32 	%r173, [%rd103];
	setp.ne.s32 	%p99, %r173, -1;
	@%p99 bra 	$L__BB2_49;
$L__BB2_54:
	add.s32 	%r136, %r67, %r12;
	mul.wide.s32 	%rd104, %r136, 4;
	add.s64 	%rd105, %rd6, %rd104;
	ld.global.u32 	%r177, [%rd105];
	setp.eq.s32 	%p100, %r177, -1;
	@%p100 bra 	$L__BB2_60;
$L__BB2_55:
	mul.wide.s32 	%rd106, %r177, 4;
	add.s64 	%rd107, %rd5, %rd106;
	ld.global.f32 	%f188, [%rd107];
	sub.f32 	%f189, %f188, %f1;
	add.s64 	%rd108, %rd4, %rd106;
	ld.global.f32 	%f190, [%rd108];
	sub.f32 	%f191, %f190, %f2;
	add.s64 	%rd109, %rd3, %rd106;
	ld.global.f32 	%f192, [%rd109];
	sub.f32 	%f193, %f192, %f3;
	setp.gt.f32 	%p101, %f189, %f5;
	sub.f32 	%f194, %f189, %f6;
	selp.f32 	%f195, %f194, %f189, %p101;
	setp.lt.f32 	%p102, %f195, %f7;
	add.f32 	%f196, %f6, %f195;
	selp.f32 	%f197, %f196, %f195, %p102;
	setp.gt.f32 	%p103, %f191, %f8;
	sub.f32 	%f198, %f191, %f9;
	selp.f32 	%f199, %f198, %f191, %p103;
	setp.lt.f32 	%p104, %f199, %f10;
	add.f32 	%f200, %f9, %f199;
	selp.f32 	%f201, %f200, %f199, %p104;
	setp.gt.f32 	%p105, %f193, %f11;
	sub.f32 	%f202, %f193, %f12;
	selp.f32 	%f203, %f202, %f193, %p105;
	setp.lt.f32 	%p106, %f203, %f13;
	add.f32 	%f204, %f12, %f203;
	selp.f32 	%f205, %f204, %f203, %p106;
	mul.f32 	%f206, %f201, %f201;
	fma.rn.f32 	%f207, %f197, %f197, %f206;
	fma.rn.f32 	%f208, %f205, %f205, %f207;
	setp.geu.f32 	%p107, %f208, %f4;
	setp.leu.f32 	%p108, %f208, 0f38D1B717;
	or.pred  	%p109, %p107, %p108;
	@%p109 bra 	$L__BB2_59;
	setp.ge.s32 	%p110, %r157, %r8;
	@%p110 bra 	$L__BB2_58;
	mad.lo.s32 	%r137, %r157, %r90, %r1;
	mul.wide.s32 	%rd110, %r137, 4;
	add.s64 	%rd111, %rd2, %rd110;
	st.global.u32 	[%rd111], %r177;
$L__BB2_58:
	add.s32 	%r157, %r157, 1;
$L__BB2_59:
	mul.wide.s32 	%rd112, %r177, 4;
	add.s64 	%rd113, %rd1, %rd112;
	ld.global.u32 	%r177, [%rd113];
	setp.ne.s32 	%p111, %r177, -1;
	@%p111 bra 	$L__BB2_55;
$L__BB2_60:
	add.s32 	%r167, %r167, 1;
	setp.ne.s32 	%p112, %r167, 2;
	@%p112 bra 	$L__BB2_42;
	ld.param.u64 	%rd117, [_Z15ker_query_neighiPKfS0_S0_PKiS2_S0_S0_S0_PiS3__param_9];
	min.s32 	%r138, %r157, %r8;
	cvta.to.global.u64 	%rd114, %rd117;
	mul.wide.s32 	%rd115, %r1, 4;
	add.s64 	%rd116, %rd114, %rd115;
	st.global.u32 	[%rd116], %r138;
$L__BB2_62:
	ret;

}


// ===== COMPILED SASS (sm_100) =====

	.target	sm_100

	.elftype	@"ET_EXEC"


//--------------------- .note.nv.tkinfo           --------------------------
	.section	.note.nv.tkinfo,"",@"SHT_NOTE"
	.sectionflags	@"SHF_NOTE_NV_TKINFO"
	.tkinfo
        /*0018*/ 	.word	0x00000002
        /*0030*/ 	.string	""
        /*0030*/ 	.string	"ptxas"
        /*0030*/ 	.string	"Cuda compilation tools, release 13.0, V13.0.88"
        /*0030*/ 	.string	"Build cuda_13.0.r13.0/compiler.36424714_0"
        /*0030*/ 	.string	"-arch sm_100 -m 64 "



//--------------------- .note.nv.cuinfo           --------------------------
	.section	.note.nv.cuinfo,"",@"SHT_NOTE"
	.sectionflags	@"SHF_NOTE_NV_CUINFO"
        /*0018*/ 	.short	0x0002
        /*001a*/ 	.short	0x0064
        /*001c*/ 	.short	0x0082
	.zero		2


//--------------------- .nv.info                  --------------------------
	.section	.nv.info,"",@"SHT_CUDA_INFO"
	.align	4


	//----- nvinfo : EIATTR_REGCOUNT
	.align		4
        /*0000*/ 	.byte	0x04, 0x2f
        /*0002*/ 	.short	(.L_7 - .L_6)
	.align		4
.L_6:
        /*0004*/ 	.word	index@(_Z14ker_gen_paddediPKfS0_S0_PiPfS2_S2_S1_)
        /*0008*/ 	.word	0x00000020


	//----- nvinfo : EIATTR_FRAME_SIZE
	.align		4
.L_7:
        /*000c*/ 	.byte	0x04, 0x11
        /*000e*/ 	.short	(.L_9 - .L_8)
	.align		4
.L_8:
        /*0010*/ 	.word	index@(_Z14ker_gen_paddediPKfS0_S0_PiPfS2_S2_S1_)
        /*0014*/ 	.word	0x00000000


	//----- nvinfo : EIATTR_REGCOUNT
	.align		4
.L_9:
        /*0018*/ 	.byte	0x04, 0x2f
        /*001a*/ 	.short	(.L_11 - .L_10)
	.align		4
.L_10:
        /*001c*/ 	.word	index@(_Z19ker_build_cell_listiPKfS0_S0_PiS1_)
        /*0020*/ 	.word	0x00000017


	//----- nvinfo : EIATTR_FRAME_SIZE
	.align		4
.L_11:
        /*0024*/ 	.byte	0x04, 0x11
        /*0026*/ 	.short	(.L_13 - .L_12)
	.align		4
.L_12:
        /*0028*/ 	.word	index@($__internal_1_$__cuda_sm3x_div_rn_noftz_f32_slowpath)
        /*002c*/ 	.word	0x00000000


	//----- nvinfo : EIATTR_FRAME_SIZE
	.align		4
.L_13:
        /*0030*/ 	.byte	0x04, 0x11
        /*0032*/ 	.short	(.L_15 - .L_14)
	.align		4
.L_14:
        /*0034*/ 	.word	index@(_Z19ker_build_cell_listiPKfS0_S0_PiS1_)
        /*0038*/ 	.word	0x00000000


	//----- nvinfo : EIATTR_REGCOUNT
	.align		4
.L_15:
        /*003c*/ 	.byte	0x04, 0x2f
        /*003e*/ 	.short	(.L_17 - .L_16)
	.align		4
.L_16:
        /*0040*/ 	.word	index@(_Z15ker_query_neighiPKfS0_S0_PKiS2_S0_S0_S0_PiS3_)
        /*0044*/ 	.word	0x00000020


	//----- nvinfo : EIATTR_FRAME_SIZE
	.align		4
.L_17:
        /*0048*/ 	.byte	0x04, 0x11
        /*004a*/ 	.short	(.L_19 - .L_18)
	.align		4
.L_18:
        /*004c*/ 	.word	index@($__internal_0_$__cuda_sm3x_div_rn_noftz_f32_slowpath)
        /*0050*/ 	.word	0x00000000


	//----- nvinfo : EIATTR_FRAME_SIZE
	.align		4
.L_19:
        /*0054*/ 	.byte	0x04, 0x11
        /*0056*/ 	.short	(.L_21 - .L_20)
	.align		4
.L_20:
        /*0058*/ 	.word	index@(_Z15ker_query_neighiPKfS0_S0_PKiS2_S0_S0_S0_PiS3_)
        /*005c*/ 	.word	0x00000000


	//----- nvinfo : EIATTR_MIN_STACK_SIZE
	.align		4
.L_21:
        /*0060*/ 	.byte	0x04, 0x12
        /*0062*/ 	.short	(.L_23 - .L_22)
	.align		4
.L_22:
        /*0064*/ 	.word	index@(_Z15ker_query_neighiPKfS0_S0_PKiS2_S0_S0_S0_PiS3_)
        /*0068*/ 	.word	0x00000000


	//----- nvinfo : EIATTR_MIN_STACK_SIZE
	.align		4
.L_23:
        /*006c*/ 	.byte	0x04, 0x12
        /*006e*/ 	.short	(.L_25 - .L_24)
	.align		4
.L_24:
        /*0070*/ 	.word	index@(_Z19ker_build_cell_listiPKfS0_S0_PiS1_)
        /*0074*/ 	.word	0x00000000


	//----- nvinfo : EIATTR_MIN_STACK_SIZE
	.align		4
.L_25:
        /*0078*/ 	.byte	0x04, 0x12
        /*007a*/ 	.short	(.L_27 - .L_26)
	.align		4
.L_26:
        /*007c*/ 	.word	index@(_Z14ker_gen_paddediPKfS0_S0_PiPfS2_S2_S1_)
        /*0080*/ 	.word	0x00000000
.L_27:


//--------------------- .nv.compat                --------------------------
	.section	.nv.compat,"",@"SHT_CUDA_COMPAT_INFO"
	.align	4
        /*0000*/ 	.byte	0x02, 0x09, 0x00, 0x00, 0x02, 0x02, 0x01, 0x00, 0x02, 0x05, 0x05, 0x00, 0x03, 0x07, 0x01, 0x01
        /*0010*/ 	.byte	0x02, 0x03, 0x00, 0x00, 0x02, 0x06, 0x01, 0x00, 0x04, 0x0b, 0x08, 0x00, 0x01, 0x00, 0x00, 0x00
        /*0020*/ 	.byte	0x00, 0x00, 0x00, 0x00


//--------------------- .nv.info._Z15ker_query_neighiPKfS0_S0_PKiS2_S0_S0_S0_PiS3_ --------------------------
	.section	.nv.info._Z15ker_query_neighiPKfS0_S0_PKiS2_S0_S0_S0_PiS3_,"",@"SHT_CUDA_INFO"
	.sectionflags	@""
	.align	4


	//----- nvinfo : EIATTR_CUDA_API_VERSION
	.align		4
        /*0000*/ 	.byte	0x04, 0x37
        /*0002*/ 	.short	(.L_29 - .L_28)
.L_28:
        /*0004*/ 	.word	0x00000082


	//----- nvinfo : EIATTR_KPARAM_INFO
	.align		4
.L_29:
        /*0008*/ 	.byte	0x04, 0x17
        /*000a*/ 	.short	(.L_31 - .L_30)
.L_30:
        /*000c*/ 	.word	0x00000000
        /*0010*/ 	.short	0x000a
        /*0012*/ 	.short	0x0050
        /*0014*/ 	.byte	0x00, 0xf5, 0x21, 0x00


	//----- nvinfo : EIATTR_KPARAM_INFO
	.align		4
.L_31:
        /*0018*/ 	.byte	0x04, 0x17
        /*001a*/ 	.short	(.L_33 - .L_32)
.L_32:
        /*001c*/ 	.word	0x00000000
        /*0020*/ 	.short	0x0009
        /*0022*/ 	.short	0x0048
        /*0024*/ 	.byte	0x00, 0xf5, 0x21, 0x00


	//----- nvinfo : EIATTR_KPARAM_INFO
	.align		4
.L_33:
        /*0028*/ 	.byte	0x04, 0x17
        /*002a*/ 	.short	(.L_35 - .L_34)
.L_34:
        /*002c*/ 	.word	0x00000000
        /*0030*/ 	.short	0x0008
        /*0032*/ 	.short	0x0040
        /*0034*/ 	.byte	0x00, 0xf5, 0x21, 0x00


	//----- nvinfo : EIATTR_KPARAM_INFO
	.align		4
.L_35:
        /*0038*/ 	.byte	0x04, 0x17
        /*003a*/ 	.short	(.L_37 - .L_36)
.L_36:
        /*003c*/ 	.word	0x00000000
        /*0040*/ 	.short	0x0007
        /*0042*/ 	.short	0x0038
        /*0044*/ 	.byte	0x00, 0xf5, 0x21, 0x00


	//----- nvinfo : EIATTR_KPARAM_INFO
	.align		4
.L_37:
        /*0048*/ 	.byte	0x04, 0x17
        /*004a*/ 	.short	(.L_39 - .L_38)
.L_38:
        /*004c*/ 	.word	0x00000000
        /*0050*/ 	.short	0x0006
        /*0052*/ 	.short	0x0030
        /*0054*/ 	.byte	0x00, 0xf5, 0x21, 0x00


	//----- nvinfo : EIATTR_KPARAM_INFO
	.align		4
.L_39:
        /*0058*/ 	.byte	0x04, 0x17
        /*005a*/ 	.short	(.L_41 - .L_40)
.L_40:
        /*005c*/ 	.word	0x00000000
        /*0060*/ 	.short	0x0005
        /*0062*/ 	.short	0x0028
        /*0064*/ 	.byte	0x00, 0xf5, 0x21, 0x00


	//----- nvinfo : EIATTR_KPARAM_INFO
	.align		4
.L_41:
        /*0068*/ 	.byte	0x04, 0x17
        /*006a*/ 	.short	(.L_43 - .L_42)
.L_42:
        /*006c*/ 	.word	0x00000000
        /*0070*/ 	.short	0x0004
        /*0072*/ 	.short	0x0020
        /*0074*/ 	.byte	0x00, 0xf5, 0x21, 0x00


	//----- nvinfo : EIATTR_KPARAM_INFO
	.align		4
.L_43:
        /*0078*/ 	.byte	0x04, 0x17
        /*007a*/ 	.short	(.L_45 - .L_44)
.L_44:
        /*007c*/ 	.word	0x00000000
        /*0080*/ 	.short	0x0003
        /*0082*/ 	.short	0x0018
        /*0084*/ 	.byte	0x00, 0xf5, 0x21, 0x00


	//----- nvinfo : EIATTR_KPARAM_INFO
	.align		4
.L_45:
        /*0088*/ 	.byte	0x04, 0x17
        /*008a*/ 	.short	(.L_47 - .L_46)
.L_46:
        /*008c*/ 	.word	0x00000000
        /*0090*/ 	.short	0x0002
        /*0092*/ 	.short	0x0010
        /*0094*/ 	.byte	0x00, 0xf5, 0x21, 0x00


	//----- nvinfo : EIATTR_KPARAM_INFO
	.align		4
.L_47:
        /*0098*/ 	.byte	0x04, 0x17
        /*009a*/ 	.short	(.L_49 - .L_48)
.L_48:
        /*009c*/ 	.word	0x00000000
        /*00a0*/ 	.short	0x0001
        /*00a2*/ 	.short	0x0008
        /*00a4*/ 	.byte	0x00, 0xf5, 0x21, 0x00


	//----- nvinfo : EIATTR_KPARAM_INFO
	.align		4
.L_49:
        /*00a8*/ 	.byte	0x04, 0x17
        /*00aa*/ 	.short	(.L_51 - .L_50)
.L_50:
        /*00ac*/ 	.word	0x00000000
        /*00b0*/ 	.short	0x0000
        /*00b2*/ 	.short	0x0000
        /*00b4*/ 	.byte	0x00, 0xf0, 0x11, 0x00


	//----- nvinfo : EIATTR_SPARSE_MMA_MASK
	.align		4
.L_51:
        /*00b8*/ 	.byte	0x03, 0x50
        /*00ba*/ 	.short	0x0000


	//----- nvinfo : EIATTR_MAXREG_COUNT
	.align		4
        /*00bc*/ 	.byte	0x03, 0x1b
        /*00be*/ 	.short	0x00ff


	//----- nvinfo : EIATTR_MERCURY_ISA_VERSION
	.align		4
        /*00c0*/ 	.byte	0x03, 0x5f
        /*00c2*/ 	.short	0x0101


	//----- nvinfo : EIATTR_VRC_CTA_INIT_COUNT
	.align		4
        /*00c4*/ 	.byte	0x02, 0x4a
	.zero		1
	.zero		1


	//----- nvinfo : EIATTR_EXIT_INSTR_OFFSETS
	.align		4
        /*00c8*/ 	.byte	0x04, 0x1c
        /*00ca*/ 	.short	(.L_53 - .L_52)


	//   ....[0]....
.L_52:
        /*00cc*/ 	.word	0x00000070


	//   ....[1]....
        /*00d0*/ 	.word	0x00003220


	//----- nvinfo : EIATTR_CRS_STACK_SIZE
	.align		4
.L_53:
        /*00d4*/ 	.byte	0x04, 0x1e
        /*00d6*/ 	.short	(.L_55 - .L_54)
.L_54:
        /*00d8*/ 	.word	0x00000000


	//----- nvinfo : EIATTR_CBANK_PARAM_SIZE
	.align		4
.L_55:
        /*00dc*/ 	.byte	0x03, 0x19
        /*00de*/ 	.short	0x0058


	//----- nvinfo : EIATTR_PARAM_CBANK
	.align		4
        /*00e0*/ 	.byte	0x04, 0x0a
        /*00e2*/ 	.short	(.L_57 - .L_56)
	.align		4
.L_56:
        /*00e4*/ 	.word	index@(.nv.constant0._Z15ker_query_neighiPKfS0_S0_PKiS2_S0_S0_S0_PiS3_)
        /*00e8*/ 	.short	0x0380
        /*00ea*/ 	.short	0x0058


	//----- nvinfo : EIATTR_SW_WAR
	.align		4
.L_57:
        /*00ec*/ 	.byte	0x04, 0x36
        /*00ee*/ 	.short	(.L_59 - .L_58)
.L_58:
        /*00f0*/ 	.word	0x00000008
.L_59:


//--------------------- .nv.info._Z19ker_build_cell_listiPKfS0_S0_PiS1_ --------------------------
	.section	.nv.info._Z19ker_build_cell_listiPKfS0_S0_PiS1_,"",@"SHT_CUDA_INFO"
	.sectionflags	@""
	.align	4


	//----- nvinfo : EIATTR_CUDA_API_VERSION
	.align		4
        /*0000*/ 	.byte	0x04, 0x37
        /*0002*/ 	.short	(.L_61 - .L_60)
.L_60:
        /*0004*/ 	.word	0x00000082


	//----- nvinfo : EIATTR_KPARAM_INFO
	.align		4
.L_61:
        /*0008*/ 	.byte	0x04, 0x17
        /*000a*/ 	.short	(.L_63 - .L_62)
.L_62:
        /*000c*/ 	.word	0x00000000
        /*0010*/ 	.short	0x0005
        /*0012*/ 	.short	0x0028
        /*0014*/ 	.byte	0x00, 0xf5, 0x21, 0x00


	//----- nvinfo : EIATTR_KPARAM_INFO
	.align		4
.L_63:
        /*0018*/ 	.byte	0x04, 0x17
        /*001a*/ 	.short	(.L_65 - .L_64)
.L_64:
        /*001c*/ 	.word	0x00000000
        /*0020*/ 	.short	0x0004
        /*0022*/ 	.short	0x0020
        /*0024*/ 	.byte	0x00, 0xf5, 0x21, 0x00


	//----- nvinfo : EIATTR_KPARAM_INFO
	.align		4
.L_65:
        /*0028*/ 	.byte	0x04, 0x17
        /*002a*/ 	.short	(.L_67 - .L_66)
.L_66:
        /*002c*/ 	.word	0x00000000
        /*0030*/ 	.short	0x0003
        /*0032*/ 	.short	0x0018
        /*0034*/ 	.byte	0x00, 0xf5, 0x21, 0x00


	//----- nvinfo : EIATTR_KPARAM_INFO
	.align		4
.L_67:
        /*0038*/ 	.byte	0x04, 0x17
        /*003a*/ 	.short	(.L_69 - .L_68)
.L_68:
        /*003c*/ 	.word	0x00000000
        /*0040*/ 	.short	0x0002
        /*0042*/ 	.short	0x0010
        /*0044*/ 	.byte	0x00, 0xf5, 0x21, 0x00


	//----- nvinfo : EIATTR_KPARAM_INFO
	.align		4
.L_69:
        /*0048*/ 	.byte	0x04, 0x17
        /*004a*/ 	.short	(.L_71 - .L_70)
.L_70:
        /*004c*/ 	.word	0x00000000
        /*0050*/ 	.short	0x0001
        /*0052*/ 	.short	0x0008
        /*0054*/ 	.byte	0x00, 0xf5, 0x21, 0x00


	//----- nvinfo : EIATTR_KPARAM_INFO
	.align		4
.L_71:
        /*0058*/ 	.byte	0x04, 0x17
        /*005a*/ 	.short	(.L_73 - .L_72)
.L_72:
        /*005c*/ 	.word	0x00000000
        /*0060*/ 	.short	0x0000
        /*0062*/ 	.short	0x0000
        /*0064*/ 	.byte	0x00, 0xf0, 0x11, 0x00


	//----- nvinfo : EIATTR_SPARSE_MMA_MASK
	.align		4
.L_73:
        /*0068*/ 	.byte	0x03, 0x50
        /*006a*/ 	.short	0x0000


	//----- nvinfo : EIATTR_MAXREG_COUNT
	.align		4
        /*006c*/ 	.byte	0x03, 0x1b
        /*006e*/ 	.short	0x00ff


	//----- nvinfo : EIATTR_MERCURY_ISA_VERSION
	.align		4
        /*0070*/ 	.byte	0x03, 0x5f
        /*0072*/ 	.short	0x0101


	//----- nvinfo : EIATTR_VRC_CTA_INIT_COUNT
	.align		4
        /*0074*/ 	.byte	0x02, 0x4a
	.zero		1
	.zero		1


	//----- nvinfo : EIATTR_EXIT_INSTR_OFFSETS
	.align		4
        /*0078*/ 	.byte	0x04, 0x1c
        /*007a*/ 	.short	(.L_75 - .L_74)


	//   ....[0]....
.L_74:
        /*007c*/ 	.word	0x00000070


	//   ....[1]....
        /*0080*/ 	.word	0x00000b90


	//----- nvinfo : EIATTR_CRS_STACK_SIZE
	.align		4
.L_75:
        /*0084*/ 	.byte	0x04, 0x1e
        /*0086*/ 	.short	(.L_77 - .L_76)
.L_76:
        /*0088*/ 	.word	0x00000000


	//----- nvinfo : EIATTR_CBANK_PARAM_SIZE
	.align		4
.L_77:
        /*008c*/ 	.byte	0x03, 0x19
        /*008e*/ 	.short	0x0030


	//----- nvinfo : EIATTR_PARAM_CBANK
	.align		4
        /*0090*/ 	.byte	0x04, 0x0a
        /*0092*/ 	.short	(.L_79 - .L_78)
	.align		4
.L_78:
        /*0094*/ 	.word	index@(.nv.constant0._Z19ker_build_cell_listiPKfS0_S0_PiS1_)
        /*0098*/ 	.short	0x0380
        /*009a*/ 	.short	0x0030


	//----- nvinfo : EIATTR_SW_WAR
	.align		4
.L_79:
        /*009c*/ 	.byte	0x04, 0x36
        /*009e*/ 	.short	(.L_81 - .L_80)
.L_80:
        /*00a0*/ 	.word	0x00000008
.L_81:


//--------------------- .nv.info._Z14ker_gen_paddediPKfS0_S0_PiPfS2_S2_S1_ --------------------------
	.section	.nv.info._Z14ker_gen_paddediPKfS0_S0_PiPfS2_S2_S1_,"",@"SHT_CUDA_INFO"
	.sectionflags	@""
	.align	4


	//----- nvinfo : EIATTR_CUDA_API_VERSION
	.align		4
        /*0000*/ 	.byte	0x04, 0x37
        /*0002*/ 	.short	(.L_83 - .L_82)
.L_82:
        /*0004*/ 	.word	0x00000082


	//----- nvinfo : EIATTR_KPARAM_INFO
	.align		4
.L_83:
        /*0008*/ 	.byte	0x04, 0x17
        /*000a*/ 	.short	(.L_85 - .L_84)
.L_84:
        /*000c*/ 	.word	0x00000000
        /*0010*/ 	.short	0x0008
        /*0012*/ 	.short	0x0040
        /*0014*/ 	.byte	0x00, 0xf5, 0x21, 0x00


	//----- nvinfo : EIATTR_KPARAM_INFO
	.align		4
.L_85:
        /*0018*/ 	.byte	0x04, 0x17
        /*001a*/ 	.short	(.L_87 - .L_86)
.L_86:
        /*001c*/ 	.word	0x00000000
        /*0020*/ 	.short	0x0007
        /*0022*/ 	.short	0x0038
        /*0024*/ 	.byte	0x00, 0xf5, 0x21, 0x00


	//----- nvinfo : EIATTR_KPARAM_INFO
	.align		4
.L_87:
        /*0028*/ 	.byte	0x04, 0x17
        /*002a*/ 	.short	(.L_89 - .L_88)
.L_88:
        /*002c*/ 	.word	0x00000000
        /*0030*/ 	.short	0x0006
        /*0032*/ 	.short	0x0030
        /*0034*/ 	.byte	0x00, 0xf5, 0x21, 0x00


	//----- nvinfo : EIATTR_KPARAM_INFO
	.align		4
.L_89:
        /*0038*/ 	.byte	0x04, 0x17
        /*003a*/ 	.short	(.L_91 - .L_90)
.L_90:
        /*003c*/ 	.word	0x00000000
        /*0040*/ 	.short	0x0005
        /*0042*/ 	.short	0x0028
        /*0044*/ 	.byte	0x00, 0xf5, 0x21, 0x00


	//----- nvinfo : EIATTR_KPARAM_INFO
	.align		4
.L_91:
        /*0048*/ 	.byte	0x04, 0x17
        /*004a*/ 	.short	(.L_93 - .L_92)
.L_92:
        /*004c*/ 	.word	0x00000000
        /*0050*/ 	.short	0x0004
        /*0052*/ 	.short	0x0020
        /*0054*/ 	.byte	0x00, 0xf5, 0x21, 0x00


	//----- nvinfo : EIATTR_KPARAM_INFO
	.align		4
.L_93:
        /*0058*/ 	.byte	0x04, 0x17
        /*005a*/ 	.short	(.L_95 - .L_94)
.L_94:
        /*005c*/ 	.word	0x00000000
        /*0060*/ 	.short	0x0003
        /*0062*/ 	.short	0x0018
        /*0064*/ 	.byte	0x00, 0xf5, 0x21, 0x00


	//----- nvinfo : EIATTR_KPARAM_INFO
	.align		4
.L_95:
        /*0068*/ 	.byte	0x04, 0x17
        /*006a*/ 	.short	(.L_97 - .L_96)
.L_96:
        /*006c*/ 	.word	0x00000000
        /*0070*/ 	.short	0x0002
        /*0072*/ 	.short	0x0010
        /*0074*/ 	.byte	0x00, 0xf5, 0x21, 0x00


	//----- nvinfo : EIATTR_KPARAM_INFO
	.align		4
.L_97:
        /*0078*/ 	.byte	0x04, 0x17
        /*007a*/ 	.short	(.L_99 - .L_98)
.L_98:
        /*007c*/ 	.word	0x00000000
        /*0080*/ 	.short	0x0001
        /*0082*/ 	.short	0x0008
        /*0084*/ 	.byte	0x00, 0xf5, 0x21, 0x00


	//----- nvinfo : EIATTR_KPARAM_INFO
	.align		4
.L_99:
        /*0088*/ 	.byte	0x04, 0x17
        /*008a*/ 	.short	(.L_101 - .L_100)
.L_100:
        /*008c*/ 	.word	0x00000000
        /*0090*/ 	.short	0x0000
        /*0092*/ 	.short	0x0000
        /*0094*/ 	.byte	0x00, 0xf0, 0x11, 0x00


	//----- nvinfo : EIATTR_SPARSE_MMA_MASK
	.align		4
.L_101:
        /*0098*/ 	.byte	0x03, 0x50
        /*009a*/ 	.short	0x0000


	//----- nvinfo : EIATTR_MAXREG_COUNT
	.align		4
        /*009c*/ 	.byte	0x03, 0x1b
        /*009e*/ 	.short	0x00ff


	//----- nvinfo : EIATTR_MERCURY_ISA_VERSION
	.align		4
        /*00a0*/ 	.byte	0x03, 0x5f
        /*00a2*/ 	.short	0x0101


	//----- nvinfo : EIATTR_VRC_CTA_INIT_COUNT
	.align		4
        /*00a4*/ 	.byte	0x02, 0x4a
	.zero		1
	.zero		1


	//----- nvinfo : EIATTR_EXIT_INSTR_OFFSETS
	.align		4
        /*00a8*/ 	.byte	0x04, 0x1c
        /*00aa*/ 	.short	(.L_103 - .L_102)


	//   ....[0]....
.L_102:
        /*00ac*/ 	.word	0x00000080


	//   ....[1]....
        /*00b0*/ 	.word	0x00000b70


	//   ....[2]....
        /*00b4*/ 	.word	0x00000bb0


	//----- nvinfo : EIATTR_CBANK_PARAM_SIZE
	.align		4
.L_103:
        /*00b8*/ 	.byte	0x03, 0x19
        /*00ba*/ 	.short	0x0048


	//----- nvinfo : EIATTR_PARAM_CBANK
	.align		4
        /*00bc*/ 	.byte	0x04, 0x0a
        /*00be*/ 	.short	(.L_105 - .L_104)
	.align		4
.L_104:
        /*00c0*/ 	.word	index@(.nv.constant0._Z14ker_gen_paddediPKfS0_S0_PiPfS2_S2_S1_)
        /*00c4*/ 	.short	0x0380
        /*00c6*/ 	.short	0x0048


	//----- nvinfo : EIATTR_SW_WAR
	.align		4
.L_105:
        /*00c8*/ 	.byte	0x04, 0x36
        /*00ca*/ 	.short	(.L_107 - .L_106)
.L_106:
        /*00cc*/ 	.word	0x00000008
.L_107:


//--------------------- .nv.callgraph             --------------------------
	.section	.nv.callgraph,"",@"SHT_CUDA_CALLGRAPH"
	.align	4
	.sectionentsize	8
	.align		4
        /*0000*/ 	.word	0x00000000
	.align		4
        /*0004*/ 	.word	0xffffffff
	.align		4
        /*0008*/ 	.word	0x00000000
	.align		4
        /*000c*/ 	.word	0xfffffffe
	.align		4
        /*0010*/ 	.word	0x00000000
	.align		4
        /*0014*/ 	.word	0xfffffffd
	.align		4
        /*0018*/ 	.word	0x00000000
	.align		4
        /*001c*/ 	.word	0xfffffffc


//--------------------- .nv.constant3             --------------------------
	.section	.nv.constant3,"a",@progbits
	.align	4
.nv.constant3:
	.type		d_box,@object
	.size		d_box,(d_cut2 - d_box)
d_box:
	.zero		24
	.type		d_cut2,@object
	.size		d_cut2,(d_pbc - d_cut2)
d_cut2:
	.zero		4
	.type		d_pbc,@object
	.size		d_pbc,(d_ncell - d_pbc)
d_pbc:
	.zero		12
	.type		d_ncell,@object
	.size		d_ncell,(d_stride - d_ncell)
d_ncell:
	.zero		12
	.type		d_stride,@object
	.size		d_stride,(d_MN - d_stride)
d_stride:
	.zero		12
	.type		d_MN,@object
	.size		d_MN,(.L_5 - d_MN)
d_MN:
	.zero		4
.L_5:


//--------------------- .text._Z15ker_query_neighiPKfS0_S0_PKiS2_S0_S0_S0_PiS3_ --------------------------
	.section	.text._Z15ker_query_neighiPKfS0_S0_PKiS2_S0_S0_S0_PiS3_,"ax",@progbits
	.align	128
        .global         _Z15ker_query_neighiPKfS0_S0_PKiS2_S0_S0_S0_PiS3_
        .type           _Z15ker_query_neighiPKfS0_S0_PKiS2_S0_S0_S0_PiS3_,@function
        .size           _Z15ker_query_neighiPKfS0_S0_PKiS2_S0_S0_S0_PiS3_,(.L_x_91 - _Z15ker_query_neighiPKfS0_S0_PKiS2_S0_S0_S0_PiS3_)
        .other          _Z15ker_query_neighiPKfS0_S0_PKiS2_S0_S0_S0_PiS3_,@"STO_CUDA_ENTRY STV_DEFAULT"
_Z15ker_query_neighiPKfS0_S0_PKiS2_S0_S0_S0_PiS3_:
.text._Z15ker_query_neighiPKfS0_S0_PKiS2_S0_S0_S0_PiS3_:
[----:B------:R-:W-:Y:S01]  /*0000*/  LDC R1, c[0x0][0x37c] ;  /* 0x0000df00ff017b82 */ /* 0x000fe20000000800 */
[----:B------:R-:W0:Y:S07]  /*0010*/  S2R R3, SR_TID.X ;  /* 0x0000000000037919 */ /* 0x000e2e0000002100 */
[----:B------:R-:W0:Y:S01]  /*0020*/  S2UR UR4, SR_CTAID.X ;  /* 0x00000000000479c3 */ /* 0x000e220000002500 */
[----:B------:R-:W1:Y:S07]  /*0030*/  LDCU UR5, c[0x0][0x380] ;  /* 0x00007000ff0577ac */ /* 0x000e6e0008000800 */
[----:B------:R-:W0:Y:S02]  /*0040*/  LDC R4, c[0x0][0x360] ;  /* 0x0000d800ff047b82 */ /* 0x000e240000000800 */
[----:B0-----:R-:W-:-:S05]  /*0050*/  IMAD R4, R4, UR4, R3 ;  /* 0x0000000404047c24 */ /* 0x001fca000f8e0203 */
[----:B-1----:R-:W-:-:S13]  /*0060*/  ISETP.GE.AND P0, PT, R4, UR5, PT ;  /* 0x0000000504007c0c */ /* 0x002fda000bf06270 */
[----:B------:R-:W-:Y:S05]  /*0070*/  @P0 EXIT ;  /* 0x000000000000094d */ /* 0x000fea0003800000 */
[----:B------:R-:W0:Y:S01]  /*0080*/  LDC.64 R6, c[0x0][0x388] ;  /* 0x0000e200ff067b82 */ /* 0x000e220000000a00 */
[----:B------:R-:W1:Y:S07]  /*0090*/  LDCU.64 UR4, c[0x0][0x358] ;  /* 0x00006b00ff0477ac */ /* 0x000e6e0008000a00 */
[----:B------:R-:W2:Y:S08]  /*00a0*/  LDC.64 R8, c[0x0][0x390] ;  /* 0x0000e400ff087b82 */ /* 0x000eb00000000a00 */
[----:B------:R-:W3:Y:S01]  /*00b0*/  LDC.64 R10, c[0x0][0x398] ;  /* 0x0000e600ff0a7b82 */ /* 0x000ee20000000a00 */
[----:B0-----:R-:W-:-:S07]  /*00c0*/  IMAD.WIDE R6, R4, 0x4, R6 ;  /* 0x0000000404067825 */ /* 0x001fce00078e0206 */
[----:B------:R-:W0:Y:S01]  /*00d0*/  LDC R15, c[0x3][0x18] ;  /* 0x00c00600ff0f7b82 */ /* 0x000e220000000800 */
[----:B-1----:R-:W4:Y:S01]  /*00e0*/  LDG.E R0, desc[UR4][R6.64] ;  /* 0x0000000406007981 */ /* 0x002f22000c1e1900 */
[----:B--2---:R-:W-:-:S05]  /*00f0*/  IMAD.WIDE R8, R4, 0x4, R8 ;  /* 0x0000000404087825 */ /* 0x004fca00078e0208 */
[----:B------:R1:W5:Y:S01]  /*0100*/  LDG.E R2, desc[UR4][R8.64] ;  /* 0x0000000408027981 */ /* 0x000362000c1e1900 */
[----:B---3--:R-:W-:-:S05]  /*0110*/  IMAD.WIDE R10, R4, 0x4, R10 ;  /* 0x00000004040a7825 */ /* 0x008fca00078e020a */
[----:B------:R1:W5:Y:S01]  /*0120*/  LDG.E R3, desc[UR4][R10.64] ;  /* 0x000000040a037981 */ /* 0x000362000c1e1900 */
[----:B0-----:R-:W0:Y:S01]  /*0130*/  MUFU.RCP R12, R15 ;  /* 0x0000000f000c7308 */ /* 0x001e220000001000 */
[----:B------:R-:W2:Y:S01]  /*0140*/  LDC R5, c[0x3][0x18] ;  /* 0x00c00600ff057b82 */ /* 0x000ea20000000800 */
[----:B------:R-:W-:Y:S01]  /*0150*/  BSSY.RECONVERGENT B0, `(.L_x_0) ;  /* 0x000000b000007945 */ /* 0x000fe20003800200 */
[----:B0-----:R-:W-:-:S04]  /*0160*/  FFMA R13, R12, -R15, 1 ;  /* 0x3f8000000c0d7423 */ /* 0x001fc8000000080f */
[----:B------:R-:W-:Y:S01]  /*0170*/  FFMA R13, R12, R13, R12 ;  /* 0x0000000d0c0d7223 */ /* 0x000fe2000000000c */
[----:B----4-:R-:W0:Y:S03]  /*0180*/  FCHK P0, R0, R15 ;  /* 0x0000000f00007302 */ /* 0x010e260000000000 */
[----:B------:R-:W-:-:S04]  /*0190*/  FFMA R6, R0, R13, RZ ;  /* 0x0000000d00067223 */ /* 0x000fc800000000ff */
[----:B------:R-:W-:-:S04]  /*01a0*/  FFMA R7, R6, -R15, R0 ;  /* 0x8000000f06077223 */ /* 0x000fc80000000000 */
[----:B------:R-:W-:Y:S01]  /*01b0*/  FFMA R6, R13, R7, R6 ;  /* 0x000000070d067223 */ /* 0x000fe20000000006 */
[----:B012---:R-:W-:Y:S06]  /*01c0*/  @!P0 BRA `(.L_x_1) ;  /* 0x00000000000c8947 */ /* 0x007fec0003800000 */
[----:B------:R-:W-:Y:S02]  /*01d0*/  MOV R6, R0 ;  /* 0x0000000000067202 */ /* 0x000fe40000000f00 */
[----:B------:R-:W-:-:S07]  /*01e0*/  MOV R8, 0x200 ;  /* 0x0000020000087802 */ /* 0x000fce0000000f00 */
[----:B-----5:R-:W-:Y:S05]  /*01f0*/  CALL.REL.NOINC `($__internal_0_$__cuda_sm3x_div_rn_noftz_f32_slowpath) ;  /* 0x00000030000c7944 */ /* 0x020fea0003c00000 */
.L_x_1:
[----:B------:R-:W-:Y:S05]  /*0200*/  BSYNC.RECONVERGENT B0 ;  /* 0x0000000000007941 */ /* 0x000fea0003800200 */
.L_x_0:
[----:B------:R-:W0:Y:S01]  /*0210*/  LDC R9, c[0x3][0x18] ;  /* 0x00c00600ff097b82 */ /* 0x000e220000000800 */
[----:B------:R-:W-:Y:S01]  /*0220*/  F2I.FLOOR.NTZ R11, R6 ;  /* 0x00000006000b7305 */ /* 0x000fe20000207100 */
[----:B------:R-:W-:Y:S07]  /*0230*/  BSSY.RECONVERGENT B0, `(.L_x_2) ;  /* 0x000000d000007945 */ /* 0x000fee0003800200 */
[----:B0-----:R-:W0:Y:S08]  /*0240*/  MUFU.RCP R8, R9 ;  /* 0x0000000900087308 */ /* 0x001e300000001000 */
[----:B-----5:R-:W1:Y:S01]  /*0250*/  FCHK P0, R2, R9 ;  /* 0x0000000902007302 */ /* 0x020e620000000000 */
[----:B0-----:R-:W-:-:S04]  /*0260*/  FFMA R7, R8, -R9, 1 ;  /* 0x3f80000008077423 */ /* 0x001fc80000000809 */
[----:B------:R-:W-:-:S04]  /*0270*/  FFMA R10, R8, R7, R8 ;  /* 0x00000007080a7223 */ /* 0x000fc80000000008 */
[----:B------:R-:W-:-:S04]  /*0280*/  FFMA R7, R2, R10, RZ ;  /* 0x0000000a02077223 */ /* 0x000fc800000000ff */
[----:B------:R-:W-:-:S04]  /*0290*/  FFMA R8, R7, -R9, R2 ;  /* 0x8000000907087223 */ /* 0x000fc80000000002 */
[----:B------:R-:W-:Y:S01]  /*02a0*/  FFMA R10, R10, R8, R7 ;  /* 0x000000080a0a7223 */ /* 0x000fe20000000007 */
[----:B-1----:R-:W-:Y:S06]  /*02b0*/  @!P0 BRA `(.L_x_3) ;  /* 0x0000000000108947 */ /* 0x002fec0003800000 */
[----:B------:R-:W-:Y:S02]  /*02c0*/  MOV R6, R2 ;  /* 0x0000000200067202 */ /* 0x000fe40000000f00 */
[----:B------:R-:W-:-:S07]  /*02d0*/  MOV R8, 0x2f0 ;  /* 0x000002f000087802 */ /* 0x000fce0000000f00 */
[----:B------:R-:W-:Y:S05]  /*02e0*/  CALL.REL.NOINC `($__internal_0_$__cuda_sm3x_div_rn_noftz_f32_slowpath) ;  /* 0x0000002c00d07944 */ /* 0x000fea0003c00000 */
[----:B------:R-:W-:-:S07]  /*02f0*/  IMAD.MOV.U32 R10, RZ, RZ, R6 ;  /* 0x000000ffff0a7224 */ /* 0x000fce00078e0006 */
.L_x_3:
[----:B------:R-:W-:Y:S05]  /*0300*/  BSYNC.RECONVERGENT B0 ;  /* 0x0000000000007941 */ /* 0x000fea0003800200 */
.L_x_2:
[----:B------:R-:W0:Y:S01]  /*0310*/  LDC R8, c[0x3][0x18] ;  /* 0x00c00600ff087b82 */ /* 0x000e220000000800 */
[----:B------:R-:W-:Y:S01]  /*0320*/  F2I.FLOOR.NTZ R10, R10 ;  /* 0x0000000a000a7305 */ /* 0x000fe20000207100 */
[----:B------:R-:W-:Y:S07]  /*0330*/  BSSY.RECONVERGENT B0, `(.L_x_4) ;  /* 0x000000d000007945 */ /* 0x000fee0003800200 */
[----:B0-----:R-:W0:Y:S08]  /*0340*/  MUFU.RCP R7, R8 ;  /* 0x0000000800077308 */ /* 0x001e300000001000 */
[----:B------:R-:W1:Y:S01]  /*0350*/  FCHK P0, R3, R8 ;  /* 0x0000000803007302 */ /* 0x000e620000000000 */
        /* <DEDUP_REMOVED lines=9> */
[----:B------:R-:W-:-:S07]  /*03f0*/  MOV R12, R6 ;  /* 0x00000006000c7202 */ /* 0x000fce0000000f00 */
.L_x_5:
[----:B------:R-:W-:Y:S05]  /*0400*/  BSYNC.RECONVERGENT B0 ;  /* 0x0000000000007941 */ /* 0x000fea0003800200 */
.L_x_4:
[----:B------:R-:W0:Y:S01]  /*0410*/  LDC R14, c[0x3][0x30] ;  /* 0x00c00c00ff0e7b82 */ /* 0x000e220000000800 */
[----:B------:R1:W2:Y:S01]  /*0420*/  F2I.FLOOR.NTZ R17, R12 ;  /* 0x0000000c00117305 */ /* 0x0002a20000207100 */
[----:B------:R-:W3:Y:S06]  /*0430*/  LDCU UR6, c[0x3][0x34] ;  /* 0x00c00680ff0677ac */ /* 0x000eec0008000800 */
[----:B------:R-:W4:Y:S01]  /*0440*/  LDC.64 R8, c[0x3][0x28] ;  /* 0x00c00a00ff087b82 */ /* 0x000f220000000a00 */
[----:B-1----:R-:W-:Y:S01]  /*0450*/  HFMA2 R12, -RZ, RZ, 0, 0 ;  /* 0x00000000ff0c7431 */ /* 0x002fe200000001ff */
[----:B0-----:R-:W-:Y:S01]  /*0460*/  IABS R15, R14 ;  /* 0x0000000e000f7213 */ /* 0x001fe20000000000 */
[----:B--2---:R-:W-:-:S03]  /*0470*/  IMAD.IADD R17, R17, 0x1, R14 ;  /* 0x0000000111117824 */ /* 0x004fc600078e020e */
[----:B------:R-:W0:Y:S01]  /*0480*/  I2F.RP R18, R15 ;  /* 0x0000000f00127306 */ /* 0x000e220000209400 */
[----:B----4-:R-:W-:Y:S02]  /*0490*/  IABS R16, R8 ;  /* 0x0000000800107213 */ /* 0x010fe40000000000 */
[----:B------:R-:W-:-:S05]  /*04a0*/  IADD3 R9, PT, PT, R10, R9, RZ ;  /* 0x000000090a097210 */ /* 0x000fca0007ffe0ff */
[----:B------:R-:W1:Y:S08]  /*04b0*/  I2F.RP R5, R16 ;  /* 0x0000001000057306 */ /* 0x000e700000209400 */
[----:B0-----:R-:W0:Y:S08]  /*04c0*/  MUFU.RCP R18, R18 ;  /* 0x0000001200127308 */ /* 0x001e300000001000 */
[----:B-1----:R-:W1:Y:S01]  /*04d0*/  MUFU.RCP R5, R5 ;  /* 0x0000000500057308 */ /* 0x002e620000001000 */
[----:B0-----:R-:W-:-:S07]  /*04e0*/  VIADD R19, R18, 0xffffffe ;  /* 0x0ffffffe12137836 */ /* 0x001fce0000000000 */
[----:B------:R-:W0:Y:S01]  /*04f0*/  F2I.FTZ.U32.TRUNC.NTZ R13, R19 ;  /* 0x00000013000d7305 */ /* 0x000e22000021f000 */
[----:B-1----:R-:W-:Y:S01]  /*0500*/  IADD3 R6, PT, PT, R5, 0xffffffe, RZ ;  /* 0x0ffffffe05067810 */ /* 0x002fe20007ffe0ff */
[----:B------:R-:W-:Y:S01]  /*0510*/  IMAD.IADD R5, R11, 0x1, R8 ;  /* 0x000000010b057824 */ /* 0x000fe200078e0208 */
[----:B------:R-:W-:-:S05]  /*0520*/  IADD3 R11, PT, PT, R17, 0x1, RZ ;  /* 0x00000001110b7810 */ /* 0x000fca0007ffe0ff */
[----:B------:R1:W2:Y:S01]  /*0530*/  F2I.FTZ.U32.TRUNC.NTZ R7, R6 ;  /* 0x0000000600077305 */ /* 0x0002a2000021f000 */
[----:B------:R-:W-:Y:S01]  /*0540*/  VIADD R23, R5, 0xffffffff ;  /* 0xffffffff05177836 */ /* 0x000fe20000000000 */
[----:B------:R-:W-:-:S04]  /*0550*/  IABS R24, R11 ;  /* 0x0000000b00187213 */ /* 0x000fc80000000000 */
[----:B------:R-:W-:Y:S02]  /*0560*/  ISETP.GE.AND P5, PT, R23, RZ, PT ;  /* 0x000000ff1700720c */ /* 0x000fe40003fa6270 */
[----:B0-----:R-:W-:Y:S02]  /*0570*/  IADD3 R20, PT, PT, RZ, -R13, RZ ;  /* 0x8000000dff147210 */ /* 0x001fe40007ffe0ff */
[----:B-1----:R-:W-:-:S03]  /*0580*/  MOV R6, RZ ;  /* 0x000000ff00067202 */ /* 0x002fc60000000f00 */
[----:B------:R-:W-:Y:S01]  /*0590*/  IMAD R21, R20, R15, RZ ;  /* 0x0000000f14157224 */ /* 0x000fe200078e02ff */
[----:B------:R-:W-:Y:S01]  /*05a0*/  IABS R20, R23 ;  /* 0x0000001700147213 */ /* 0x000fe20000000000 */
[----:B------:R-:W-:Y:S01]  /*05b0*/  IMAD.MOV.U32 R23, RZ, RZ, RZ ;  /* 0x000000ffff177224 */ /* 0x000fe200078e00ff */
[----:B--2---:R-:W-:Y:S01]  /*05c0*/  IADD3 R19, PT, PT, RZ, -R7, RZ ;  /* 0x80000007ff137210 */ /* 0x004fe20007ffe0ff */
[----:B------:R-:W-:Y:S01]  /*05d0*/  IMAD.HI.U32 R13, R13, R21, R12 ;  /* 0x000000150d0d7227 */ /* 0x000fe200078e000c */
[----:B------:R-:W-:Y:S02]  /*05e0*/  IADD3 R12, PT, PT, R17, -0x1, RZ ;  /* 0xffffffff110c7810 */ /* 0x000fe40007ffe0ff */
[----:B------:R-:W-:Y:S01]  /*05f0*/  IABS R21, R17 ;  /* 0x0000001100157213 */ /* 0x000fe20000000000 */
[----:B------:R-:W-:Y:S01]  /*0600*/  IMAD R19, R19, R16, RZ ;  /* 0x0000001013137224 */ /* 0x000fe200078e02ff */
[----:B------:R-:W-:Y:S02]  /*0610*/  IABS R18, R12 ;  /* 0x0000000c00127213 */ /* 0x000fe40000000000 */
[----:B------:R-:W-:Y:S01]  /*0620*/  ISETP.GE.AND P4, PT, R12, RZ, PT ;  /* 0x000000ff0c00720c */ /* 0x000fe20003f86270 */
[----:B------:R-:W-:Y:S01]  /*0630*/  IMAD.HI.U32 R22, R7, R19, R6 ;  /* 0x0000001307167227 */ /* 0x000fe200078e0006 */
[----:B------:R-:W-:-:S02]  /*0640*/  MOV R7, R20 ;  /* 0x0000001400077202 */ /* 0x000fc40000000f00 */
[----:B------:R-:W-:Y:S01]  /*0650*/  MOV R6, R24 ;  /* 0x0000001800067202 */ /* 0x000fe20000000f00 */
[----:B------:R-:W-:Y:S02]  /*0660*/  IMAD.MOV.U32 R20, RZ, RZ, R21 ;  /* 0x000000ffff147224 */ /* 0x000fe400078e0015 */
[----:B------:R-:W-:-:S04]  /*0670*/  IMAD.HI.U32 R19, R13, R18, RZ ;  /* 0x000000120d137227 */ /* 0x000fc800078e00ff */
[----:B------:R-:W-:Y:S01]  /*0680*/  IMAD.HI.U32 R21, R13, R20, RZ ;  /* 0x000000140d157227 */ /* 0x000fe200078e00ff */
[----:B------:R-:W-:-:S03]  /*0690*/  IADD3 R19, PT, PT, -R19, RZ, RZ ;  /* 0x000000ff13137210 */ /* 0x000fc60007ffe1ff */
[----:B------:R-:W-:Y:S01]  /*06a0*/  IMAD.HI.U32 R22, R22, R7, RZ ;  /* 0x0000000716167227 */ /* 0x000fe200078e00ff */
[----:B------:R-:W-:-:S03]  /*06b0*/  IADD3 R21, PT, PT, -R21, RZ, RZ ;  /* 0x000000ff15157210 */ /* 0x000fc60007ffe1ff */
[----:B------:R-:W-:-:S04]  /*06c0*/  IMAD.HI.U32 R13, R13, R6, RZ ;  /* 0x000000060d0d7227 */ /* 0x000fc800078e00ff */
[----:B------:R-:W-:Y:S01]  /*06d0*/  IMAD.MOV R22, RZ, RZ, -R22 ;  /* 0x000000ffff167224 */ /* 0x000fe200078e0a16 */
[----:B------:R-:W-:Y:S01]  /*06e0*/  IADD3 R13, PT, PT, -R13, RZ, RZ ;  /* 0x000000ff0d0d7210 */ /* 0x000fe20007ffe1ff */
[C---:B------:R-:W-:Y:S02]  /*06f0*/  IMAD R18, R15.reuse, R19, R18 ;  /* 0x000000130f127224 */ /* 0x040fe400078e0212 */
[C---:B------:R-:W-:Y:S02]  /*0700*/  IMAD R7, R16.reuse, R22, R7 ;  /* 0x0000001610077224 */ /* 0x040fe400078e0207 */
[C---:B------:R-:W-:Y:S01]  /*0710*/  IMAD R6, R15.reuse, R13, R6 ;  /* 0x0000000d0f067224 */ /* 0x040fe200078e0206 */
[C---:B------:R-:W-:Y:S01]  /*0720*/  ISETP.GT.U32.AND P1, PT, R15.reuse, R18, PT ;  /* 0x000000120f00720c */ /* 0x040fe20003f24070 */
[C---:B------:R-:W-:Y:S01]  /*0730*/  IMAD R20, R15.reuse, R21, R20 ;  /* 0x000000150f147224 */ /* 0x040fe200078e0214 */
[----:B------:R-:W-:Y:S02]  /*0740*/  ISETP.GT.U32.AND P0, PT, R16, R7, PT ;  /* 0x000000071000720c */ /* 0x000fe40003f04070 */
[----:B------:R-:W-:-:S02]  /*0750*/  ISETP.GT.U32.AND P3, PT, R15, R6, PT ;  /* 0x000000060f00720c */ /* 0x000fc40003f64070 */
[----:B------:R-:W-:-:S07]  /*0760*/  ISETP.GT.U32.AND P2, PT, R15, R20, PT ;  /* 0x000000140f00720c */ /* 0x000fce0003f44070 */
[--C-:B------:R-:W-:Y:S02]  /*0770*/  @!P1 IMAD.IADD R18, R18, 0x1, -R15.reuse ;  /* 0x0000000112129824 */ /* 0x100fe400078e0a0f */
[----:B------:R-:W-:Y:S02]  /*0780*/  @!P0 IADD3 R7, PT, PT, R7, -R16, RZ ;  /* 0x8000001007078210 */ /* 0x000fe40007ffe0ff */
[----:B------:R-:W-:Y:S01]  /*0790*/  @!P3 IMAD.IADD R6, R6, 0x1, -R15 ;  /* 0x000000010606b824 */ /* 0x000fe200078e0a0f */
[C---:B------:R-:W-:Y:S02]  /*07a0*/  ISETP.GT.U32.AND P6, PT, R15.reuse, R18, PT ;  /* 0x000000120f00720c */ /* 0x040fe40003fc4070 */
[----:B------:R-:W-:Y:S02]  /*07b0*/  ISETP.GT.U32.AND P0, PT, R16, R7, PT ;  /* 0x000000071000720c */ /* 0x000fe40003f04070 */
[----:B------:R-:W-:Y:S02]  /*07c0*/  @!P2 IADD3 R20, PT, PT, R20, -R15, RZ ;  /* 0x8000000f1414a210 */ /* 0x000fe40007ffe0ff */
[----:B------:R-:W-:-:S02]  /*07d0*/  ISETP.GT.U32.AND P2, PT, R15, R6, PT ;  /* 0x000000060f00720c */ /* 0x000fc40003f44070 */
[----:B------:R-:W-:Y:S02]  /*07e0*/  ISETP.GT.U32.AND P1, PT, R15, R20, PT ;  /* 0x000000140f00720c */ /* 0x000fe40003f24070 */
[----:B------:R-:W-:-:S03]  /*07f0*/  ISETP.GE.AND P3, PT, R17, RZ, PT ;  /* 0x000000ff1100720c */ /* 0x000fc60003f66270 */
[-C--:B------:R-:W-:Y:S02]  /*0800*/  @!P6 IADD3 R18, PT, PT, R18, -R15.reuse, RZ ;  /* 0x8000000f1212e210 */ /* 0x080fe40007ffe0ff */
[----:B------:R-:W-:Y:S02]  /*0810*/  ISETP.GE.AND P6, PT, R11, RZ, PT ;  /* 0x000000ff0b00720c */ /* 0x000fe40003fc6270 */
[----:B------:R-:W-:Y:S02]  /*0820*/  @!P0 IADD3 R7, PT, PT, R7, -R16, RZ ;  /* 0x8000001007078210 */ /* 0x000fe40007ffe0ff */
[----:B------:R-:W-:Y:S02]  /*0830*/  ISETP.NE.AND P0, PT, R8, RZ, PT ;  /* 0x000000ff0800720c */ /* 0x000fe40003f05270 */
[----:B------:R-:W-:Y:S01]  /*0840*/  @!P2 IADD3 R6, PT, PT, R6, -R15, RZ ;  /* 0x8000000f0606a210 */ /* 0x000fe20007ffe0ff */
[----:B------:R-:W-:Y:S01]  /*0850*/  @!P1 IMAD.IADD R20, R20, 0x1, -R15 ;  /* 0x0000000114149824 */ /* 0x000fe200078e0a0f */
[----:B------:R-:W-:-:S02]  /*0860*/  MOV R22, R7 ;  /* 0x0000000700167202 */ /* 0x000fc40000000f00 */
[----:B------:R-:W-:Y:S01]  /*0870*/  ISETP.NE.AND P1, PT, R14, RZ, PT ;  /* 0x000000ff0e00720c */ /* 0x000fe20003f25270 */
[----:B------:R-:W-:Y:S01]  /*0880*/  IMAD.MOV.U32 R12, RZ, RZ, R6 ;  /* 0x000000ffff0c7224 */ /* 0x000fe200078e0006 */
[----:B------:R-:W-:Y:S01]  /*0890*/  LOP3.LUT R11, RZ, R14, RZ, 0x33, !PT ;  /* 0x0000000eff0b7212 */ /* 0x000fe200078e33ff */
[----:B------:R-:W-:Y:S01]  /*08a0*/  @!P3 IMAD.MOV R20, RZ, RZ, -R20 ;  /* 0x000000ffff14b224 */ /* 0x000fe200078e0a14 */
[----:B------:R-:W-:Y:S02]  /*08b0*/  @!P5 IADD3 R22, PT, PT, -R22, RZ, RZ ;  /* 0x000000ff1616d210 */ /* 0x000fe40007ffe1ff */
[----:B------:R-:W-:Y:S02]  /*08c0*/  @!P4 IADD3 R18, PT, PT, -R18, RZ, RZ ;  /* 0x000000ff1212c210 */ /* 0x000fe40007ffe1ff */
[----:B------:R-:W-:Y:S02]  /*08d0*/  @!P6 IADD3 R12, PT, PT, -R12, RZ, RZ ;  /* 0x000000ff0c0ce210 */ /* 0x000fe40007ffe1ff */
[----:B------:R-:W-:-:S02]  /*08e0*/  @!P0 LOP3.LUT R22, RZ, R8, RZ, 0x33, !PT ;  /* 0x00000008ff168212 */ /* 0x000fc400078e33ff */
[C---:B------:R-:W-:Y:S02]  /*08f0*/  SEL R6, R11.reuse, R18, !P1 ;  /* 0x000000120b067207 */ /* 0x040fe40004800000 */
[C---:B------:R-:W-:Y:S01]  /*0900*/  SEL R7, R11.reuse, R20, !P1 ;  /* 0x000000140b077207 */ /* 0x040fe20004800000 */
[----:B---3--:R-:W-:Y:S01]  /*0910*/  IMAD R22, R22, UR6, RZ ;  /* 0x0000000616167c24 */ /* 0x008fe2000f8e02ff */
[----:B------:R-:W-:Y:S01]  /*0920*/  SEL R8, R11, R12, !P1 ;  /* 0x0000000c0b087207 */ /* 0x000fe20004800000 */
[----:B------:R-:W-:-:S06]  /*0930*/  UMOV UR6, 0xffffffff ;  /* 0xffffffff00067882 */ /* 0x000fcc0000000000 */
.L_x_21:
[----:B------:R-:W0:Y:S01]  /*0940*/  LDC R16, c[0x3][0x2c] ;  /* 0x00c00b00ff107b82 */ /* 0x000e220000000800 */
[----:B------:R-:W-:Y:S01]  /*0950*/  VIADD R12, R9, UR6 ;  /* 0x00000006090c7c36 */ /* 0x000fe20008000000 */
[----:B------:R-:W1:Y:S04]  /*0960*/  LDCU.64 UR8, c[0x3][0x38] ;  /* 0x00c00700ff0877ac */ /* 0x000e680008000a00 */
[----:B------:R-:W-:Y:S01]  /*0970*/  IABS R17, R12 ;  /* 0x0000000c00117213 */ /* 0x000fe20000000000 */
[----:B------:R-:W2:Y:S01]  /*0980*/  LDCU UR14, c[0x3][0x18] ;  /* 0x00c00300ff0e77ac */ /* 0x000ea20008000800 */
[----:B------:R-:W-:Y:S01]  /*0990*/  ISETP.GE.AND P2, PT, R12, RZ, PT ;  /* 0x000000ff0c00720c */ /* 0x000fe20003f46270 */
[----:B------:R-:W3:Y:S01]  /*09a0*/  LDCU UR7, c[0x3][0x40] ;  /* 0x00c00800ff0777ac */ /* 0x000ee20008000800 */
[----:B------:R-:W4:Y:S01]  /*09b0*/  LDCU.64 UR12, c[0x3][0x10] ;  /* 0x00c00200ff0c77ac */ /* 0x000f220008000a00 */
[----:B0-----:R-:W-:-:S04]  /*09c0*/  IABS R14, R16 ;  /* 0x00000010000e7213 */ /* 0x001fc80000000000 */
[----:B------:R-:W0:Y:S08]  /*09d0*/  I2F.RP R13, R14 ;  /* 0x0000000e000d7306 */ /* 0x000e300000209400 */
[----:B0-----:R-:W0:Y:S02]  /*09e0*/  MUFU.RCP R13, R13 ;  /* 0x0000000d000d7308 */ /* 0x001e240000001000 */
[----:B0-----:R-:W-:-:S06]  /*09f0*/  IADD3 R10, PT, PT, R13, 0xffffffe, RZ ;  /* 0x0ffffffe0d0a7810 */ /* 0x001fcc0007ffe0ff */
[----:B------:R0:W5:Y:S02]  /*0a00*/  F2I.FTZ.U32.TRUNC.NTZ R11, R10 ;  /* 0x0000000a000b7305 */ /* 0x000164000021f000 */
[----:B0-----:R-:W-:Y:S02]  /*0a10*/  MOV R10, RZ ;  /* 0x000000ff000a7202 */ /* 0x001fe40000000f00 */
[----:B-----5:R-:W-:-:S05]  /*0a20*/  IADD3 R15, PT, PT, RZ, -R11, RZ ;  /* 0x8000000bff0f7210 */ /* 0x020fca0007ffe0ff */
[----:B------:R-:W-:-:S04]  /*0a30*/  IMAD R15, R15, R14, RZ ;  /* 0x0000000e0f0f7224 */ /* 0x000fc800078e02ff */
[----:B------:R-:W-:Y:S01]  /*0a40*/  IMAD.HI.U32 R11, R11, R15, R10 ;  /* 0x0000000f0b0b7227 */ /* 0x000fe200078e000a */
[----:B------:R-:W-:-:S05]  /*0a50*/  MOV R15, R17 ;  /* 0x00000011000f7202 */ /* 0x000fca0000000f00 */
[----:B------:R-:W-:-:S04]  /*0a60*/  IMAD.HI.U32 R11, R11, R15, RZ ;  /* 0x0000000f0b0b7227 */ /* 0x000fc800078e00ff */
[----:B------:R-:W-:-:S04]  /*0a70*/  IMAD.MOV R11, RZ, RZ, -R11 ;  /* 0x000000ffff0b7224 */ /* 0x000fc800078e0a0b */
[C---:B------:R-:W-:Y:S02]  /*0a80*/  IMAD R13, R14.reuse, R11, R15 ;  /* 0x0000000b0e0d7224 */ /* 0x040fe400078e020f */
[----:B------:R-:W0:Y:S03]  /*0a90*/  LDC.64 R10, c[0x0][0x3a0] ;  /* 0x0000e800ff0a7b82 */ /* 0x000e260000000a00 */
[----:B------:R-:W-:-:S13]  /*0aa0*/  ISETP.GT.U32.AND P0, PT, R14, R13, PT ;  /* 0x0000000d0e00720c */ /* 0x000fda0003f04070 */
[----:B------:R-:W-:Y:S02]  /*0ab0*/  @!P0 IADD3 R13, PT, PT, R13, -R14, RZ ;  /* 0x8000000e0d0d8210 */ /* 0x000fe40007ffe0ff */
[----:B------:R-:W-:Y:S02]  /*0ac0*/  ISETP.NE.AND P0, PT, R16, RZ, PT ;  /* 0x000000ff1000720c */ /* 0x000fe40003f05270 */
[----:B------:R-:W-:-:S13]  /*0ad0*/  ISETP.GT.U32.AND P1, PT, R14, R13, PT ;  /* 0x0000000d0e00720c */ /* 0x000fda0003f24070 */
[----:B------:R-:W-:-:S05]  /*0ae0*/  @!P1 IADD3 R13, PT, PT, R13, -R14, RZ ;  /* 0x8000000e0d0d9210 */ /* 0x000fca0007ffe0ff */
[----:B------:R-:W-:Y:S01]  /*0af0*/  @!P2 IMAD.MOV R13, RZ, RZ, -R13 ;  /* 0x000000ffff0da224 */ /* 0x000fe200078e0a0d */
[----:B------:R-:W-:-:S05]  /*0b00*/  @!P0 LOP3.LUT R13, RZ, R16, RZ, 0x33, !PT ;  /* 0x00000010ff0d8212 */ /* 0x000fca00078e33ff */
[----:B-1----:R-:W-:-:S04]  /*0b10*/  IMAD R25, R13, UR8, R22 ;  /* 0x000000080d197c24 */ /* 0x002fc8000f8e0216 */
[----:B------:R-:W-:Y:S01]  /*0b20*/  IMAD R13, R6, UR9, R25 ;  /* 0x00000009060d7c24 */ /* 0x000fe2000f8e0219 */
[----:B------:R-:W-:Y:S01]  /*0b30*/  UIADD3 UR6, UPT, UPT, UR6, 0x1, URZ ;  /* 0x0000000106067890 */ /* 0x000fe2000fffe0ff */
[----:B------:R-:W-:Y:S01]  /*0b40*/  BSSY.RECONVERGENT B0, `(.L_x_6) ;  /* 0x0000033000007945 */ /* 0x000fe20003800200 */
[----:B------:R-:W1:Y:S01]  /*0b50*/  LDCU.128 UR8, c[0x3][URZ] ;  /* 0x00c00000ff0877ac */ /* 0x000e620008000c00 */
[----:B0-----:R-:W-:-:S05]  /*0b60*/  IMAD.WIDE R10, R13, 0x4, R10 ;  /* 0x000000040d0a7825 */ /* 0x001fca00078e020a */
[----:B------:R-:W5:Y:S01]  /*0b70*/  LDG.E R27, desc[UR4][R10.64] ;  /* 0x000000040a1b7981 */ /* 0x000f62000c1e1900 */
[----:B------:R-:W-:Y:S01]  /*0b80*/  UISETP.NE.AND UP0, UPT, UR6, 0x2, UPT ;  /* 0x000000020600788c */ /* 0x000fe2000bf05270 */
[----:B-----5:R-:W-:-:S13]  /*0b90*/  ISETP.NE.AND P0, PT, R27, -0x1, PT ;  /* 0xffffffff1b00780c */ /* 0x020fda0003f05270 */
[----:B-1234-:R-:W-:Y:S05]  /*0ba0*/  @!P0 BRA `(.L_x_7) ;  /* 0x0000000000b08947 */ /* 0x01efea0003800000 */
[----:B------:R-:W0:Y:S08]  /*0bb0*/  LDC.64 R12, c[0x0][0x3c0] ;  /* 0x0000f000ff0c7b82 */ /* 0x000e300000000a00 */
[----:B------:R-:W1:Y:S08]  /*0bc0*/  LDC.64 R10, c[0x0][0x3a8] ;  /* 0x0000ea00ff0a7b82 */ /* 0x000e700000000a00 */
[----:B------:R-:W2:Y:S08]  /*0bd0*/  LDC.64 R16, c[0x0][0x3b0] ;  /* 0x0000ec00ff107b82 */ /* 0x000eb00000000a00 */
[----:B------:R-:W3:Y:S02]  /*0be0*/  LDC.64 R14, c[0x0][0x3b8] ;  /* 0x0000ee00ff0e7b82 */ /* 0x000ee40000000a00 */
.L_x_10:
[----:B---3--:R-:W-:-:S04]  /*0bf0*/  IMAD.WIDE R18, R27, 0x4, R14 ;  /* 0x000000041b127825 */ /* 0x008fc800078e020e */
[C---:B--2---:R-:W-:Y:S02]  /*0c00*/  IMAD.WIDE R20, R27.reuse, 0x4, R16 ;  /* 0x000000041b147825 */ /* 0x044fe400078e0210 */
[----:B------:R-:W2:Y:S02]  /*0c10*/  LDG.E R19, desc[UR4][R18.64] ;  /* 0x0000000412137981 */ /* 0x000ea4000c1e1900 */
[----:B0-----:R-:W-:Y:S02]  /*0c20*/  IMAD.WIDE R28, R27, 0x4, R12 ;  /* 0x000000041b1c7825 */ /* 0x001fe400078e020c */
[----:B------:R-:W3:Y:S04]  /*0c30*/  LDG.E R21, desc[UR4][R20.64] ;  /* 0x0000000414157981 */ /* 0x000ee8000c1e1900 */
[----:B------:R-:W4:Y:S01]  /*0c40*/  LDG.E R28, desc[UR4][R28.64] ;  /* 0x000000041c1c7981 */ /* 0x000f22000c1e1900 */
[----:B------:R-:W-:Y:S01]  /*0c50*/  BSSY.RECONVERGENT B1, `(.L_x_8) ;  /* 0x000001d000017945 */ /* 0x000fe20003800200 */
[----:B--2---:R-:W-:Y:S01]  /*0c60*/  FADD R26, -R2, R19 ;  /* 0x00000013021a7221 */ /* 0x004fe20000000100 */
[----:B---3--:R-:W-:-:S04]  /*0c70*/  FADD R24, -R0, R21 ;  /* 0x0000001500187221 */ /* 0x008fc80000000100 */
[----:B------:R-:W-:Y:S01]  /*0c80*/  FSETP.GT.AND P1, PT, R26, UR12, PT ;  /* 0x0000000c1a007c0b */ /* 0x000fe2000bf24000 */
[----:B----4-:R-:W-:Y:S01]  /*0c90*/  FADD R18, -R3, R28 ;  /* 0x0000001c03127221 */ /* 0x010fe20000000100 */
[----:B------:R-:W-:-:S04]  /*0ca0*/  FSETP.GT.AND P0, PT, R24, UR11, PT ;  /* 0x0000000b18007c0b */ /* 0x000fc8000bf04000 */
[----:B------:R-:W-:-:S07]  /*0cb0*/  FSETP.GT.AND P2, PT, R18, UR13, PT ;  /* 0x0000000d12007c0b */ /* 0x000fce000bf44000 */
[----:B------:R-:W-:Y:S02]  /*0cc0*/  @P1 FADD R26, R26, -UR9 ;  /* 0x800000091a1a1e21 */ /* 0x000fe40008000000 */
[----:B------:R-:W-:-:S03]  /*0cd0*/  @P0 FADD R24, R24, -UR8 ;  /* 0x8000000818180e21 */ /* 0x000fc60008000000 */
[----:B------:R-:W-:Y:S01]  /*0ce0*/  FSETP.GEU.AND P1, PT, R26, -UR12, PT ;  /* 0x8000000c1a007c0b */ /* 0x000fe2000bf2e000 */
[----:B------:R-:W-:Y:S01]  /*0cf0*/  @P2 FADD R18, R18, -UR10 ;  /* 0x8000000a12122e21 */ /* 0x000fe20008000000 */
[----:B------:R-:W-:-:S04]  /*0d00*/  FSETP.GEU.AND P0, PT, R24, -UR11, PT ;  /* 0x8000000b18007c0b */ /* 0x000fc8000bf0e000 */
[----:B------:R-:W-:-:S07]  /*0d10*/  FSETP.GEU.AND P2, PT, R18, -UR13, PT ;  /* 0x8000000d12007c0b */ /* 0x000fce000bf4e000 */
[----:B------:R-:W-:Y:S02]  /*0d20*/  @!P1 FADD R26, R26, UR9 ;  /* 0x000000091a1a9e21 */ /* 0x000fe40008000000 */
[----:B------:R-:W-:Y:S02]  /*0d30*/  @!P0 FADD R24, R24, UR8 ;  /* 0x0000000818188e21 */ /* 0x000fe40008000000 */
[----:B------:R-:W-:Y:S02]  /*0d40*/  FMUL R19, R26, R26 ;  /* 0x0000001a1a137220 */ /* 0x000fe40000400000 */
[----:B------:R-:W-:Y:S02]  /*0d50*/  @!P2 FADD R18, R18, UR10 ;  /* 0x0000000a1212ae21 */ /* 0x000fe40008000000 */
[----:B------:R-:W-:-:S04]  /*0d60*/  FFMA R19, R24, R24, R19 ;  /* 0x0000001818137223 */ /* 0x000fc80000000013 */
[----:B------:R-:W-:-:S05]  /*0d70*/  FFMA R19, R18, R18, R19 ;  /* 0x0000001212137223 */ /* 0x000fca0000000013 */
[----:B------:R-:W-:-:S04]  /*0d80*/  FSETP.GT.AND P0, PT, R19, 9.9999997473787516356e-05, PT ;  /* 0x38d1b7171300780b */ /* 0x000fc80003f04000 */
[----:B------:R-:W-:-:S13]  /*0d90*/  FSETP.GEU.OR P0, PT, R19, UR14, !P0 ;  /* 0x0000000e13007c0b */ /* 0x000fda000c70e400 */
[----:B------:R-:W-:Y:S05]  /*0da0*/  @P0 BRA `(.L_x_9) ;  /* 0x00000000001c0947 */ /* 0x000fea0003800000 */
[----:B------:R-:W-:-:S13]  /*0db0*/  ISETP.GE.AND P0, PT, R23, UR7, PT ;  /* 0x0000000717007c0c */ /* 0x000fda000bf06270 */
[----:B------:R-:W0:Y:S08]  /*0dc0*/  @!P0 LDC R21, c[0x0][0x380] ;  /* 0x0000e000ff158b82 */ /* 0x000e300000000800 */
[----:B------:R-:W2:Y:S01]  /*0dd0*/  @!P0 LDC.64 R18, c[0x0][0x3d0] ;  /* 0x0000f400ff128b82 */ /* 0x000ea20000000a00 */
[C---:B0-----:R-:W-:Y:S01]  /*0de0*/  @!P0 IMAD R21, R23.reuse, R21, R4 ;  /* 0x0000001517158224 */ /* 0x041fe200078e0204 */
[----:B------:R-:W-:-:S03]  /*0df0*/  IADD3 R23, PT, PT, R23, 0x1, RZ ;  /* 0x0000000117177810 */ /* 0x000fc60007ffe0ff */
[----:B--2---:R-:W-:-:S05]  /*0e00*/  @!P0 IMAD.WIDE R18, R21, 0x4, R18 ;  /* 0x0000000415128825 */ /* 0x004fca00078e0212 */
[----:B------:R0:W-:Y:S02]  /*0e10*/  @!P0 STG.E desc[UR4][R18.64], R27 ;  /* 0x0000001b12008986 */ /* 0x0001e4000c101904 */
.L_x_9:
[----:B------:R-:W-:Y:S05]  /*0e20*/  BSYNC.RECONVERGENT B1 ;  /* 0x0000000000017941 */ /* 0x000fea0003800200 */
.L_x_8:
[----:B01----:R-:W-:-:S05]  /*0e30*/  IMAD.WIDE R18, R27, 0x4, R10 ;  /* 0x000000041b127825 */ /* 0x003fca00078e020a */
[----:B------:R-:W2:Y:S02]  /*0e40*/  LDG.E R27, desc[UR4][R18.64] ;  /* 0x00000004121b7981 */ /* 0x000ea4000c1e1900 */
[----:B--2---:R-:W-:-:S13]  /*0e50*/  ISETP.NE.AND P0, PT, R27, -0x1, PT ;  /* 0xffffffff1b00780c */ /* 0x004fda0003f05270 */
[----:B------:R-:W-:Y:S05]  /*0e60*/  @P0 BRA `(.L_x_10) ;  /* 0xfffffffc00600947 */ /* 0x000fea000383ffff */
.L_x_7:
[----:B------:R-:W-:Y:S05]  /*0e70*/  BSYNC.RECONVERGENT B0 ;  /* 0x0000000000007941 */ /* 0x000fea0003800200 */
.L_x_6:
[----:B------:R-:W0:Y:S01]  /*0e80*/  LDC.64 R10, c[0x0][0x3a0] ;  /* 0x0000e800ff0a7b82 */ /* 0x000e220000000a00 */
[----:B------:R-:W1:Y:S01]  /*0e90*/  LDCU UR7, c[0x3][0x3c] ;  /* 0x00c00780ff0777ac */ /* 0x000e620008000800 */
[----:B------:R-:W2:Y:S01]  /*0ea0*/  LDCU UR14, c[0x3][0x40] ;  /* 0x00c00800ff0e77ac */ /* 0x000ea20008000800 */
[----:B------:R-:W3:Y:S01]  /*0eb0*/  LDCU.64 UR12, c[0x3][0x10] ;  /* 0x00c00200ff0c77ac */ /* 0x000ee20008000a00 */
[----:B------:R-:W4:Y:S01]  /*0ec0*/  LDCU.128 UR8, c[0x3][URZ] ;  /* 0x00c00000ff0877ac */ /* 0x000f220008000c00 */
[----:B-1----:R-:W-:Y:S01]  /*0ed0*/  IMAD R13, R7, UR7, R25 ;  /* 0x00000007070d7c24 */ /* 0x002fe2000f8e0219 */
[----:B------:R-:W1:Y:S03]  /*0ee0*/  LDCU UR7, c[0x3][0x18] ;  /* 0x00c00300ff0777ac */ /* 0x000e660008000800 */
[----:B0-----:R-:W-:-:S05]  /*0ef0*/  IMAD.WIDE R10, R13, 0x4, R10 ;  /* 0x000000040d0a7825 */ /* 0x001fca00078e020a */
[----:B------:R-:W5:Y:S01]  /*0f00*/  LDG.E R27, desc[UR4][R10.64] ;  /* 0x000000040a1b7981 */ /* 0x000f62000c1e1900 */
[----:B------:R-:W-:Y:S01]  /*0f10*/  BSSY.RECONVERGENT B0, `(.L_x_11) ;  /* 0x000002f000007945 */ /* 0x000fe20003800200 */
[----:B-----5:R-:W-:-:S13]  /*0f20*/  ISETP.NE.AND P0, PT, R27, -0x1, PT ;  /* 0xffffffff1b00780c */ /* 0x020fda0003f05270 */
[----:B-1234-:R-:W-:Y:S05]  /*0f30*/  @!P0 BRA `(.L_x_12) ;  /* 0x0000000000b08947 */ /* 0x01efea0003800000 */
[----:B------:R-:W0:Y:S08]  /*0f40*/  LDC.64 R10, c[0x0][0x3c0] ;  /* 0x0000f000ff0a7b82 */ /* 0x000e300000000a00 */
[----:B------:R-:W1:Y:S08]  /*0f50*/  LDC.64 R12, c[0x0][0x3a8] ;  /* 0x0000ea00ff0c7b82 */ /* 0x000e700000000a00 */
[----:B------:R-:W2:Y:S08]  /*0f60*/  LDC.64 R14, c[0x0][0x3b0] ;  /* 0x0000ec00ff0e7b82 */ /* 0x000eb00000000a00 */
[----:B------:R-:W3:Y:S02]  /*0f70*/  LDC.64 R16, c[0x0][0x3b8] ;  /* 0x0000ee00ff107b82 */ /* 0x000ee40000000a00 */
.L_x_15:
        /* <DEDUP_REMOVED lines=35> */
.L_x_14:
[----:B------:R-:W-:Y:S05]  /*11b0*/  BSYNC.RECONVERGENT B1 ;  /* 0x0000000000017941 */ /* 0x000fea0003800200 */
.L_x_13:
[----:B01----:R-:W-:-:S05]  /*11c0*/  IMAD.WIDE R18, R27, 0x4, R12 ;  /* 0x000000041b127825 */ /* 0x003fca00078e020c */
[----:B------:R-:W2:Y:S02]  /*11d0*/  LDG.E R27, desc[UR4][R18.64] ;  /* 0x00000004121b7981 */ /* 0x000ea4000c1e1900 */
[----:B--2---:R-:W-:-:S13]  /*11e0*/  ISETP.NE.AND P0, PT, R27, -0x1, PT ;  /* 0xffffffff1b00780c */ /* 0x004fda0003f05270 */
[----:B------:R-:W-:Y:S05]  /*11f0*/  @P0 BRA `(.L_x_15) ;  /* 0xfffffffc00600947 */ /* 0x000fea000383ffff */
.L_x_12:
[----:B------:R-:W-:Y:S05]  /*1200*/  BSYNC.RECONVERGENT B0 ;  /* 0x0000000000007941 */ /* 0x000fea0003800200 */
.L_x_11:
        /* <DEDUP_REMOVED lines=16> */
.L_x_20:
        /* <DEDUP_REMOVED lines=31> */
[C---:B0-----:R-:W-:Y:S02]  /*1500*/  @!P0 IMAD R21, R23.reuse, R20, R4 ;  /* 0x0000001417158224 */ /* 0x041fe400078e0204 */
[----:B------:R-:W-:-:S02]  /*1510*/  VIADD R23, R23, 0x1 ;  /* 0x0000000117177836 */ /* 0x000fc40000000000 */
[----:B--2---:R-:W-:-:S05]  /*1520*/  @!P0 IMAD.WIDE R18, R21, 0x4, R18 ;  /* 0x0000000415128825 */ /* 0x004fca00078e0212 */
[----:B------:R0:W-:Y:S02]  /*1530*/  @!P0 STG.E desc[UR4][R18.64], R27 ;  /* 0x0000001b12008986 */ /* 0x0001e4000c101904 */
.L_x_19:
[----:B------:R-:W-:Y:S05]  /*1540*/  BSYNC.RECONVERGENT B1 ;  /* 0x0000000000017941 */ /* 0x000fea0003800200 */
.L_x_18:
[----:B01----:R-:W-:-:S05]  /*1550*/  IMAD.WIDE R18, R27, 0x4, R10 ;  /* 0x000000041b127825 */ /* 0x003fca00078e020a */
[----:B------:R-:W2:Y:S02]  /*1560*/  LDG.E R27, desc[UR4][R18.64] ;  /* 0x00000004121b7981 */ /* 0x000ea4000c1e1900 */
[----:B--2---:R-:W-:-:S13]  /*1570*/  ISETP.NE.AND P0, PT, R27, -0x1, PT ;  /* 0xffffffff1b00780c */ /* 0x004fda0003f05270 */
[----:B------:R-:W-:Y:S05]  /*1580*/  @P0 BRA `(.L_x_20) ;  /* 0xfffffffc00600947 */ /* 0x000fea000383ffff */
.L_x_17:
[----:B------:R-:W-:Y:S05]  /*1590*/  BSYNC.RECONVERGENT B0 ;  /* 0x0000000000007941 */ /* 0x000fea0003800200 */
.L_x_16:
[----:B------:R-:W-:Y:S05]  /*15a0*/  BRA.U UP0, `(.L_x_21) ;  /* 0xfffffff100e47547 */ /* 0x000fea000b83ffff */
[----:B------:R-:W0:Y:S01]  /*15b0*/  LDC R17, c[0x3][0x28] ;  /* 0x00c00a00ff117b82 */ /* 0x000e220000000800 */
[----:B------:R-:W-:Y:S01]  /*15c0*/  IABS R16, R5 ;  /* 0x0000000500107213 */ /* 0x000fe20000000000 */
[----:B------:R-:W1:Y:S01]  /*15d0*/  LDCU UR6, c[0x3][0x34] ;  /* 0x00c00680ff0677ac */ /* 0x000e620008000800 */
[----:B------:R-:W-:Y:S02]  /*15e0*/  ISETP.GE.AND P1, PT, R5, RZ, PT ;  /* 0x000000ff0500720c */ /* 0x000fe40003f26270 */
[----:B0-----:R-:W-:Y:S02]  /*15f0*/  IABS R13, R17 ;  /* 0x00000011000d7213 */ /* 0x001fe40000000000 */
[----:B------:R-:W-:Y:S02]  /*1600*/  ISETP.NE.AND P2, PT, R17, RZ, PT ;  /* 0x000000ff1100720c */ /* 0x000fe40003f45270 */
[----:B------:R-:W0:Y:S08]  /*1610*/  I2F.RP R12, R13 ;  /* 0x0000000d000c7306 */ /* 0x000e300000209400 */
[----:B0-----:R-:W0:Y:S02]  /*1620*/  MUFU.RCP R12, R12 ;  /* 0x0000000c000c7308 */ /* 0x001e240000001000 */
[----:B0-----:R-:W-:-:S06]  /*1630*/  IADD3 R14, PT, PT, R12, 0xffffffe, RZ ;  /* 0x0ffffffe0c0e7810 */ /* 0x001fcc0007ffe0ff */
[----:B------:R-:W0:Y:S02]  /*1640*/  F2I.FTZ.U32.TRUNC.NTZ R11, R14 ;  /* 0x0000000e000b7305 */ /* 0x000e24000021f000 */
[----:B0-----:R-:W-:-:S05]  /*1650*/  IADD3 R10, PT, PT, RZ, -R11, RZ ;  /* 0x8000000bff0a7210 */ /* 0x001fca0007ffe0ff */
[----:B------:R-:W-:Y:S02]  /*1660*/  IMAD R15, R10, R13, RZ ;  /* 0x0000000d0a0f7224 */ /* 0x000fe400078e02ff */
[----:B------:R-:W-:-:S04]  /*1670*/  IMAD.MOV.U32 R10, RZ, RZ, RZ ;  /* 0x000000ffff0a7224 */ /* 0x000fc800078e00ff */
[----:B------:R-:W-:Y:S01]  /*1680*/  IMAD.HI.U32 R10, R11, R15, R10 ;  /* 0x0000000f0b0a7227 */ /* 0x000fe200078e000a */
[----:B------:R-:W-:-:S05]  /*1690*/  MOV R11, R16 ;  /* 0x00000010000b7202 */ /* 0x000fca0000000f00 */
[----:B------:R-:W-:-:S05]  /*16a0*/  IMAD.HI.U32 R10, R10, R11, RZ ;  /* 0x0000000b0a0a7227 */ /* 0x000fca00078e00ff */
[----:B------:R-:W-:-:S05]  /*16b0*/  IADD3 R10, PT, PT, -R10, RZ, RZ ;  /* 0x000000ff0a0a7210 */ /* 0x000fca0007ffe1ff */
[----:B------:R-:W-:-:S05]  /*16c0*/  IMAD R10, R13, R10, R11 ;  /* 0x0000000a0d0a7224 */ /* 0x000fca00078e020b */
[----:B------:R-:W-:-:S13]  /*16d0*/  ISETP.GT.U32.AND P0, PT, R13, R10, PT ;  /* 0x0000000a0d00720c */ /* 0x000fda0003f04070 */
[----:B------:R-:W-:-:S05]  /*16e0*/  @!P0 IMAD.IADD R10, R10, 0x1, -R13 ;  /* 0x000000010a0a8824 */ /* 0x000fca00078e0a0d */
[----:B------:R-:W-:-:S13]  /*16f0*/  ISETP.GT.U32.AND P0, PT, R13, R10, PT ;  /* 0x0000000a0d00720c */ /* 0x000fda0003f04070 */
[----:B------:R-:W-:-:S04]  /*1700*/  @!P0 IADD3 R10, PT, PT, R10, -R13, RZ ;  /* 0x8000000d0a0a8210 */ /* 0x000fc80007ffe0ff */
[----:B------:R-:W-:Y:S02]  /*1710*/  @!P1 IADD3 R10, PT, PT, -R10, RZ, RZ ;  /* 0x000000ff0a0a9210 */ /* 0x000fe40007ffe1ff */
[----:B------:R-:W-:-:S05]  /*1720*/  @!P2 LOP3.LUT R10, RZ, R17, RZ, 0x33, !PT ;  /* 0x00000011ff0aa212 */ /* 0x000fca00078e33ff */
[----:B-1----:R-:W-:Y:S01]  /*1730*/  IMAD R22, R10, UR6, RZ ;  /* 0x000000060a167c24 */ /* 0x002fe2000f8e02ff */
[----:B------:R-:W-:-:S06]  /*1740*/  UMOV UR6, 0xffffffff ;  /* 0xffffffff00067882 */ /* 0x000fcc0000000000 */
.L_x_37:
[----:B------:R-:W0:Y:S01]  /*1750*/  LDC R16, c[0x3][0x2c] ;  /* 0x00c00b00ff107b82 */ /* 0x000e220000000800 */
[----:B------:R-:W-:Y:S01]  /*1760*/  IADD3 R12, PT, PT, R9, UR6, RZ ;  /* 0x00000006090c7c10 */ /* 0x000fe2000fffe0ff */
[----:B------:R-:W-:Y:S01]  /*1770*/  IMAD.MOV.U32 R10, RZ, RZ, RZ ;  /* 0x000000ffff0a7224 */ /* 0x000fe200078e00ff */
[----:B------:R-:W1:Y:S02]  /*1780*/  LDCU.64 UR8, c[0x3][0x38] ;  /* 0x00c00700ff0877ac */ /* 0x000e640008000a00 */
[----:B------:R-:W-:Y:S02]  /*1790*/  IABS R17, R12 ;  /* 0x0000000c00117213 */ /* 0x000fe40000000000 */
[----:B------:R-:W-:Y:S01]  /*17a0*/  ISETP.GE.AND P1, PT, R12, RZ, PT ;  /* 0x000000ff0c00720c */ /* 0x000fe20003f26270 */
[----:B------:R-:W2:Y:S01]  /*17b0*/  LDCU UR7, c[0x3][0x18] ;  /* 0x00c00300ff0777ac */ /* 0x000ea20008000800 */
[----:B------:R-:W3:Y:S01]  /*17c0*/  LDCU UR14, c[0x3][0x40] ;  /* 0x00c00800ff0e77ac */ /* 0x000ee20008000800 */
[----:B------:R-:W4:Y:S01]  /*17d0*/  LDCU.64 UR12, c[0x3][0x10] ;  /* 0x00c00200ff0c77ac */ /* 0x000f220008000a00 */
[----:B0-----:R-:W-:-:S02]  /*17e0*/  IABS R14, R16 ;  /* 0x00000010000e7213 */ /* 0x001fc40000000000 */
[----:B------:R-:W-:Y:S02]  /*17f0*/  ISETP.NE.AND P2, PT, R16, RZ, PT ;  /* 0x000000ff1000720c */ /* 0x000fe40003f45270 */
[----:B------:R-:W0:Y:S08]  /*1800*/  I2F.RP R15, R14 ;  /* 0x0000000e000f7306 */ /* 0x000e300000209400 */
[----:B0-----:R-:W0:Y:S02]  /*1810*/  MUFU.RCP R15, R15 ;  /* 0x0000000f000f7308 */ /* 0x001e240000001000 */
[----:B0-----:R-:W-:-:S06]  /*1820*/  VIADD R11, R15, 0xffffffe ;  /* 0x0ffffffe0f0b7836 */ /* 0x001fcc0000000000 */
[----:B------:R-:W0:Y:S02]  /*1830*/  F2I.FTZ.U32.TRUNC.NTZ R11, R11 ;  /* 0x0000000b000b7305 */ /* 0x000e24000021f000 */
[----:B0-----:R-:W-:-:S05]  /*1840*/  IADD3 R13, PT, PT, RZ, -R11, RZ ;  /* 0x8000000bff0d7210 */ /* 0x001fca0007ffe0ff */
[----:B------:R-:W-:-:S04]  /*1850*/  IMAD R13, R13, R14, RZ ;  /* 0x0000000e0d0d7224 */ /* 0x000fc800078e02ff */
[----:B------:R-:W-:Y:S01]  /*1860*/  IMAD.HI.U32 R10, R11, R13, R10 ;  /* 0x0000000d0b0a7227 */ /* 0x000fe200078e000a */
[----:B------:R-:W-:-:S05]  /*1870*/  MOV R13, R17 ;  /* 0x00000011000d7202 */ /* 0x000fca0000000f00 */
[----:B------:R-:W-:-:S05]  /*1880*/  IMAD.HI.U32 R10, R10, R13, RZ ;  /* 0x0000000d0a0a7227 */ /* 0x000fca00078e00ff */
[----:B------:R-:W-:-:S05]  /*1890*/  IADD3 R10, PT, PT, -R10, RZ, RZ ;  /* 0x000000ff0a0a7210 */ /* 0x000fca0007ffe1ff */
[C---:B------:R-:W-:Y:S02]  /*18a0*/  IMAD R13, R14.reuse, R10, R13 ;  /* 0x0000000a0e0d7224 */ /* 0x040fe400078e020d */
[----:B------:R-:W0:Y:S03]  /*18b0*/  LDC.64 R10, c[0x0][0x3a0] ;  /* 0x0000e800ff0a7b82 */ /* 0x000e260000000a00 */
[----:B------:R-:W-:-:S13]  /*18c0*/  ISETP.GT.U32.AND P0, PT, R14, R13, PT ;  /* 0x0000000d0e00720c */ /* 0x000fda0003f04070 */
[----:B------:R-:W-:-:S05]  /*18d0*/  @!P0 IMAD.IADD R13, R13, 0x1, -R14 ;  /* 0x000000010d0d8824 */ /* 0x000fca00078e0a0e */
[----:B------:R-:W-:-:S13]  /*18e0*/  ISETP.GT.U32.AND P0, PT, R14, R13, PT ;  /* 0x0000000d0e00720c */ /* 0x000fda0003f04070 */
[----:B------:R-:W-:-:S04]  /*18f0*/  @!P0 IADD3 R13, PT, PT, R13, -R14, RZ ;  /* 0x8000000e0d0d8210 */ /* 0x000fc80007ffe0ff */
[----:B------:R-:W-:Y:S02]  /*1900*/  @!P1 IADD3 R13, PT, PT, -R13, RZ, RZ ;  /* 0x000000ff0d0d9210 */ /* 0x000fe40007ffe1ff */
        /* <DEDUP_REMOVED lines=15> */
.L_x_26:
        /* <DEDUP_REMOVED lines=35> */
.L_x_25:
[----:B------:R-:W-:Y:S05]  /*1c30*/  BSYNC.RECONVERGENT B1 ;  /* 0x0000000000017941 */ /* 0x000fea0003800200 */
.L_x_24:
[----:B01----:R-:W-:-:S05]  /*1c40*/  IMAD.WIDE R18, R27, 0x4, R10 ;  /* 0x000000041b127825 */ /* 0x003fca00078e020a */
[----:B------:R-:W2:Y:S02]  /*1c50*/  LDG.E R27, desc[UR4][R18.64] ;  /* 0x00000004121b7981 */ /* 0x000ea4000c1e1900 */
[----:B--2---:R-:W-:-:S13]  /*1c60*/  ISETP.NE.AND P0, PT, R27, -0x1, PT ;  /* 0xffffffff1b00780c */ /* 0x004fda0003f05270 */
[----:B------:R-:W-:Y:S05]  /*1c70*/  @P0 BRA `(.L_x_26) ;  /* 0xfffffffc00600947 */ /* 0x000fea000383ffff */
.L_x_23:
[----:B------:R-:W-:Y:S05]  /*1c80*/  BSYNC.RECONVERGENT B0 ;  /* 0x0000000000007941 */ /* 0x000fea0003800200 */
.L_x_22:
        /* <DEDUP_REMOVED lines=16> */
.L_x_31:
        /* <DEDUP_REMOVED lines=35> */
.L_x_30:
[----:B------:R-:W-:Y:S05]  /*1fc0*/  BSYNC.RECONVERGENT B1 ;  /* 0x0000000000017941 */ /* 0x000fea0003800200 */
.L_x_29:
[----:B01----:R-:W-:-:S05]  /*1fd0*/  IMAD.WIDE R18, R27, 0x4, R12 ;  /* 0x000000041b127825 */ /* 0x003fca00078e020c */
[----:B------:R-:W2:Y:S02]  /*1fe0*/  LDG.E R27, desc[UR4][R18.64] ;  /* 0x00000004121b7981 */ /* 0x000ea4000c1e1900 */
[----:B--2---:R-:W-:-:S13]  /*1ff0*/  ISETP.NE.AND P0, PT, R27, -0x1, PT ;  /* 0xffffffff1b00780c */ /* 0x004fda0003f05270 */
[----:B------:R-:W-:Y:S05]  /*2000*/  @P0 BRA `(.L_x_31) ;  /* 0xfffffffc00600947 */ /* 0x000fea000383ffff */
.L_x_28:
[----:B------:R-:W-:Y:S05]  /*2010*/  BSYNC.RECONVERGENT B0 ;  /* 0x0000000000007941 */ /* 0x000fea0003800200 */
.L_x_27:
        /* <DEDUP_REMOVED lines=16> */
.L_x_36:
        /* <DEDUP_REMOVED lines=35> */
.L_x_35:
[----:B------:R-:W-:Y:S05]  /*2350*/  BSYNC.RECONVERGENT B1 ;  /* 0x0000000000017941 */ /* 0x000fea0003800200 */
.L_x_34:
[----:B01----:R-:W-:-:S05]  /*2360*/  IMAD.WIDE R18, R27, 0x4, R10 ;  /* 0x000000041b127825 */ /* 0x003fca00078e020a */
[----:B------:R-:W2:Y:S02]  /*2370*/  LDG.E R27, desc[UR4][R18.64] ;  /* 0x00000004121b7981 */ /* 0x000ea4000c1e1900 */
[----:B--2---:R-:W-:-:S13]  /*2380*/  ISETP.NE.AND P0, PT, R27, -0x1, PT ;  /* 0xffffffff1b00780c */ /* 0x004fda0003f05270 */
[----:B------:R-:W-:Y:S05]  /*2390*/  @P0 BRA `(.L_x_36) ;  /* 0xfffffffc00600947 */ /* 0x000fea000383ffff */
.L_x_33:
[----:B------:R-:W-:Y:S05]  /*23a0*/  BSYNC.RECONVERGENT B0 ;  /* 0x0000000000007941 */ /* 0x000fea0003800200 */
.L_x_32:
[----:B------:R-:W-:Y:S05]  /*23b0*/  BRA.U UP0, `(.L_x_37) ;  /* 0xfffffff100e47547 */ /* 0x000fea000b83ffff */
[----:B------:R-:W0:Y:S01]  /*23c0*/  LDC R17, c[0x3][0x28] ;  /* 0x00c00a00ff117b82 */ /* 0x000e220000000800 */
[----:B------:R-:W-:Y:S01]  /*23d0*/  IADD3 R5, PT, PT, R5, 0x1, RZ ;  /* 0x0000000105057810 */ /* 0x000fe20007ffe0ff */
[----:B------:R-:W1:Y:S03]  /*23e0*/  LDCU UR6, c[0x3][0x34] ;  /* 0x00c00680ff0677ac */ /* 0x000e660008000800 */
[----:B------:R-:W-:Y:S02]  /*23f0*/  IABS R16, R5 ;  /* 0x0000000500107213 */ /* 0x000fe40000000000 */
[----:B------:R-:W-:Y:S02]  /*2400*/  ISETP.GE.AND P1, PT, R5, RZ, PT ;  /* 0x000000ff0500720c */ /* 0x000fe40003f26270 */
[----:B0-----:R-:W-:Y:S02]  /*2410*/  IABS R13, R17 ;  /* 0x00000011000d7213 */ /* 0x001fe40000000000 */
[----:B------:R-:W-:-:S02]  /*2420*/  ISETP.NE.AND P2, PT, R17, RZ, PT ;  /* 0x000000ff1100720c */ /* 0x000fc40003f45270 */
[----:B------:R-:W0:Y:S08]  /*2430*/  I2F.RP R12, R13 ;  /* 0x0000000d000c7306 */ /* 0x000e300000209400 */
[----:B0-----:R-:W0:Y:S02]  /*2440*/  MUFU.RCP R12, R12 ;  /* 0x0000000c000c7308 */ /* 0x001e240000001000 */
[----:B0-----:R-:W-:-:S06]  /*2450*/  VIADD R14, R12, 0xffffffe ;  /* 0x0ffffffe0c0e7836 */ /* 0x001fcc0000000000 */
        /* <DEDUP_REMOVED lines=17> */
.L_x_53:
[----:B------:R-:W0:Y:S01]  /*2570*/  LDC R16, c[0x3][0x2c] ;  /* 0x00c00b00ff107b82 */ /* 0x000e220000000800 */
[----:B------:R-:W-:Y:S01]  /*2580*/  IADD3 R5, PT, PT, R9, UR6, RZ ;  /* 0x0000000609057c10 */ /* 0x000fe2000fffe0ff */
[----:B------:R-:W1:Y:S03]  /*2590*/  LDCU.64 UR8, c[0x3][0x38] ;  /* 0x00c00700ff0877ac */ /* 0x000e660008000a00 */
[----:B------:R-:W-:Y:S01]  /*25a0*/  IABS R12, R5 ;  /* 0x00000005000c7213 */ /* 0x000fe20000000000 */
[----:B------:R-:W2:Y:S01]  /*25b0*/  LDCU UR7, c[0x3][0x18] ;  /* 0x00c00300ff0777ac */ /* 0x000ea20008000800 */
[----:B------:R-:W-:Y:S01]  /*25c0*/  ISETP.GE.AND P1, PT, R5, RZ, PT ;  /* 0x000000ff0500720c */ /* 0x000fe20003f26270 */
        /* <DEDUP_REMOVED lines=9> */
[----:B------:R-:W-:Y:S02]  /*2660*/  IMAD R17, R10, R13, RZ ;  /* 0x0000000d0a117224 */ /* 0x000fe400078e02ff */
[----:B------:R-:W-:-:S05]  /*2670*/  HFMA2 R10, -RZ, RZ, 0, 0 ;  /* 0x00000000ff0a7431 */ /* 0x000fca00000001ff */
[----:B------:R-:W-:-:S06]  /*2680*/  IMAD.HI.U32 R17, R11, R17, R10 ;  /* 0x000000110b117227 */ /* 0x000fcc00078e000a */
[----:B------:R-:W-:-:S04]  /*2690*/  IMAD.HI.U32 R10, R17, R12, RZ ;  /* 0x0000000c110a7227 */ /* 0x000fc800078e00ff */
[----:B------:R-:W-:-:S04]  /*26a0*/  IMAD.MOV R11, RZ, RZ, -R10 ;  /* 0x000000ffff0b7224 */ /* 0x000fc800078e0a0a */
[C---:B------:R-:W-:Y:S02]  /*26b0*/  IMAD R12, R13.reuse, R11, R12 ;  /* 0x0000000b0d0c7224 */ /* 0x040fe400078e020c */
[----:B------:R-:W0:Y:S03]  /*26c0*/  LDC.64 R10, c[0x0][0x3a0] ;  /* 0x0000e800ff0a7b82 */ /* 0x000e260000000a00 */
[----:B------:R-:W-:-:S13]  /*26d0*/  ISETP.GT.U32.AND P0, PT, R13, R12, PT ;  /* 0x0000000c0d00720c */ /* 0x000fda0003f04070 */
[----:B------:R-:W-:-:S04]  /*26e0*/  @!P0 IADD3 R12, PT, PT, R12, -R13, RZ ;  /* 0x8000000d0c0c8210 */ /* 0x000fc80007ffe0ff */
        /* <DEDUP_REMOVED lines=18> */
.L_x_42:
        /* <DEDUP_REMOVED lines=35> */
.L_x_41:
[----:B------:R-:W-:Y:S05]  /*2a40*/  BSYNC.RECONVERGENT B1 ;  /* 0x0000000000017941 */ /* 0x000fea0003800200 */
.L_x_40:
[----:B01----:R-:W-:-:S05]  /*2a50*/  IMAD.WIDE R18, R5, 0x4, R10 ;  /* 0x0000000405127825 */ /* 0x003fca00078e020a */
[----:B------:R-:W2:Y:S02]  /*2a60*/  LDG.E R5, desc[UR4][R18.64] ;  /* 0x0000000412057981 */ /* 0x000ea4000c1e1900 */
[----:B--2---:R-:W-:-:S13]  /*2a70*/  ISETP.NE.AND P0, PT, R5, -0x1, PT ;  /* 0xffffffff0500780c */ /* 0x004fda0003f05270 */
[----:B------:R-:W-:Y:S05]  /*2a80*/  @P0 BRA `(.L_x_42) ;  /* 0xfffffffc00600947 */ /* 0x000fea000383ffff */
.L_x_39:
[----:B------:R-:W-:Y:S05]  /*2a90*/  BSYNC.RECONVERGENT B0 ;  /* 0x0000000000007941 */ /* 0x000fea0003800200 */
.L_x_38:
        /* <DEDUP_REMOVED lines=16> */
.L_x_47:
        /* <DEDUP_REMOVED lines=35> */
.L_x_46:
[----:B------:R-:W-:Y:S05]  /*2dd0*/  BSYNC.RECONVERGENT B1 ;  /* 0x0000000000017941 */ /* 0x000fea0003800200 */
.L_x_45:
[----:B01----:R-:W-:-:S05]  /*2de0*/  IMAD.WIDE R18, R5, 0x4, R12 ;  /* 0x0000000405127825 */ /* 0x003fca00078e020c */
[----:B------:R-:W2:Y:S02]  /*2df0*/  LDG.E R5, desc[UR4][R18.64] ;  /* 0x0000000412057981 */ /* 0x000ea4000c1e1900 */
[----:B--2---:R-:W-:-:S13]  /*2e00*/  ISETP.NE.AND P0, PT, R5, -0x1, PT ;  /* 0xffffffff0500780c */ /* 0x004fda0003f05270 */
[----:B------:R-:W-:Y:S05]  /*2e10*/  @P0 BRA `(.L_x_47) ;  /* 0xfffffffc00600947 */ /* 0x000fea000383ffff */
.L_x_44:
[----:B------:R-:W-:Y:S05]  /*2e20*/  BSYNC.RECONVERGENT B0 ;  /* 0x0000000000007941 */ /* 0x000fea0003800200 */
.L_x_43:
        /* <DEDUP_REMOVED lines=16> */
.L_x_52:
        /* <DEDUP_REMOVED lines=10> */
[----:B-1----:R-:W-:-:S04]  /*2fd0*/  IMAD.WIDE R20, R5, 0x4, R10 ;  /* 0x0000000405147825 */ /* 0x002fc800078e020a */
[----:B----4-:R-:W-:Y:S01]  /*2fe0*/  FADD R28, -R3, R16 ;  /* 0x00000010031c7221 */ /* 0x010fe20000000100 */
[----:B------:R-:W-:-:S04]  /*2ff0*/  FSETP.GT.AND P0, PT, R26, UR11, PT ;  /* 0x0000000b1a007c0b */ /* 0x000fc8000bf04000 */
[----:B------:R-:W-:-:S03]  /*3000*/  FSETP.GT.AND P2, PT, R28, UR13, PT ;  /* 0x0000000d1c007c0b */ /* 0x000fc6000bf44000 */
[----:B------:R-:W-:-:S06]  /*3010*/  @P1 FADD R27, R27, -UR9 ;  /* 0x800000091b1b1e21 */ /* 0x000fcc0008000000 */
[----:B------:R-:W-:Y:S01]  /*3020*/  @P0 FADD R26, R26, -UR8 ;  /* 0x800000081a1a0e21 */ /* 0x000fe20008000000 */
[----:B------:R-:W-:-:S03]  /*3030*/  FSETP.GEU.AND P1, PT, R27, -UR12, PT ;  /* 0x8000000c1b007c0b */ /* 0x000fc6000bf2e000 */
[----:B------:R-:W-:Y:S01]  /*3040*/  @P2 FADD R28, R28, -UR10 ;  /* 0x8000000a1c1c2e21 */ /* 0x000fe20008000000 */
[----:B------:R-:W-:-:S04]  /*3050*/  FSETP.GEU.AND P0, PT, R26, -UR11, PT ;  /* 0x8000000b1a007c0b */ /* 0x000fc8000bf0e000 */
[----:B------:R-:W-:-:S05]  /*3060*/  FSETP.GEU.AND P2, PT, R28, -UR13, PT ;  /* 0x8000000d1c007c0b */ /* 0x000fca000bf4e000 */
[----:B------:R-:W-:-:S04]  /*3070*/  @!P1 FADD R27, R27, UR9 ;  /* 0x000000091b1b9e21 */ /* 0x000fc80008000000 */
[----:B------:R-:W-:Y:S01]  /*3080*/  @!P0 FADD R26, R26, UR8 ;  /* 0x000000081a1a8e21 */ /* 0x000fe20008000000 */
[----:B------:R-:W-:-:S03]  /*3090*/  FMUL R27, R27, R27 ;  /* 0x0000001b1b1b7220 */ /* 0x000fc60000400000 */
[----:B------:R-:W-:Y:S01]  /*30a0*/  @!P2 FADD R28, R28, UR10 ;  /* 0x0000000a1c1cae21 */ /* 0x000fe20008000000 */
[----:B------:R-:W-:-:S04]  /*30b0*/  FFMA R27, R26, R26, R27 ;  /* 0x0000001a1a1b7223 */ /* 0x000fc8000000001b */
[----:B------:R-:W-:-:S05]  /*30c0*/  FFMA R27, R28, R28, R27 ;  /* 0x0000001c1c1b7223 */ /* 0x000fca000000001b */
[----:B------:R-:W-:-:S04]  /*30d0*/  FSETP.GT.AND P0, PT, R27, 9.9999997473787516356e-05, PT ;  /* 0x38d1b7171b00780b */ /* 0x000fc80003f04000 */
[----:B------:R-:W-:-:S13]  /*30e0*/  FSETP.GEU.OR P0, PT, R27, UR7, !P0 ;  /* 0x000000071b007c0b */ /* 0x000fda000c70e400 */
[----:B------:R-:W-:Y:S05]  /*30f0*/  @P0 BRA `(.L_x_51) ;  /* 0x00000000001c0947 */ /* 0x000fea0003800000 */
[----:B------:R-:W-:-:S13]  /*3100*/  ISETP.GE.AND P0, PT, R23, UR14, PT ;  /* 0x0000000e17007c0c */ /* 0x000fda000bf06270 */
[----:B------:R-:W0:Y:S08]  /*3110*/  @!P0 LDC R24, c[0x0][0x380] ;  /* 0x0000e000ff188b82 */ /* 0x000e300000000800 */
[----:B------:R-:W1:Y:S01]  /*3120*/  @!P0 LDC.64 R16, c[0x0][0x3d0] ;  /* 0x0000f400ff108b82 */ /* 0x000e620000000a00 */
[C---:B0-----:R-:W-:Y:S01]  /*3130*/  @!P0 IMAD R25, R23.reuse, R24, R4 ;  /* 0x0000001817198224 */ /* 0x041fe200078e0204 */
[----:B------:R-:W-:-:S03]  /*3140*/  IADD3 R23, PT, PT, R23, 0x1, RZ ;  /* 0x0000000117177810 */ /* 0x000fc60007ffe0ff */
[----:B-1----:R-:W-:-:S05]  /*3150*/  @!P0 IMAD.WIDE R16, R25, 0x4, R16 ;  /* 0x0000000419108825 */ /* 0x002fca00078e0210 */
[----:B------:R0:W-:Y:S02]  /*3160*/  @!P0 STG.E desc[UR4][R16.64], R5 ;  /* 0x0000000510008986 */ /* 0x0001e4000c101904 */
.L_x_51:
[----:B------:R-:W-:Y:S05]  /*3170*/  BSYNC.RECONVERGENT B1 ;  /* 0x0000000000017941 */ /* 0x000fea0003800200 */
.L_x_50:
[----:B0-----:R-:W2:Y:S02]  /*3180*/  LDG.E R5, desc[UR4][R20.64] ;  /* 0x0000000414057981 */ /* 0x001ea4000c1e1900 */
[----:B--2---:R-:W-:-:S13]  /*3190*/  ISETP.NE.AND P0, PT, R5, -0x1, PT ;  /* 0xffffffff0500780c */ /* 0x004fda0003f05270 */
[----:B------:R-:W-:Y:S05]  /*31a0*/  @P0 BRA `(.L_x_52) ;  /* 0xfffffffc00600947 */ /* 0x000fea000383ffff */
.L_x_49:
[----:B------:R-:W-:Y:S05]  /*31b0*/  BSYNC.RECONVERGENT B0 ;  /* 0x0000000000007941 */ /* 0x000fea0003800200 */
.L_x_48:
[----:B------:R-:W-:Y:S05]  /*31c0*/  BRA.U UP0, `(.L_x_53) ;  /* 0xfffffff100e87547 */ /* 0x000fea000b83ffff */
[----:B------:R-:W0:Y:S01]  /*31d0*/  LDC.64 R2, c[0x0][0x3c8] ;  /* 0x0000f200ff027b82 */ /* 0x000e220000000a00 */
[----:B------:R-:W1:Y:S02]  /*31e0*/  LDCU UR7, c[0x3][0x40] ;  /* 0x00c00800ff0777ac */ /* 0x000e640008000800 */
[----:B-1----:R-:W-:Y:S01]  /*31f0*/  VIMNMX R23, PT, PT, R23, UR7, PT ;  /* 0x0000000717177c48 */ /* 0x002fe2000bfe0100 */
[----:B0-----:R-:W-:-:S05]  /*3200*/  IMAD.WIDE R4, R4, 0x4, R2 ;  /* 0x0000000404047825 */ /* 0x001fca00078e0202 */
[----:B------:R-:W-:Y:S01]  /*3210*/  STG.E desc[UR4][R4.64], R23 ;  /* 0x0000001704007986 */ /* 0x000fe2000c101904 */
[----:B------:R-:W-:Y:S05]  /*3220*/  EXIT ;  /* 0x000000000000794d */ /* 0x000fea0003800000 */
        .weak           $__internal_0_$__cuda_sm3x_div_rn_noftz_f32_slowpath
        .type           $__internal_0_$__cuda_sm3x_div_rn_noftz_f32_slowpath,@function
        .size           $__internal_0_$__cuda_sm3x_div_rn_noftz_f32_slowpath,(.L_x_91 - $__internal_0_$__cuda_sm3x_div_rn_noftz_f32_slowpath)
$__internal_0_$__cuda_sm3x_div_rn_noftz_f32_slowpath:
[----:B------:R-:W-:Y:S01]  /*3230*/  SHF.R.U32.HI R9, RZ, 0x17, R5 ;  /* 0x00000017ff097819 */ /* 0x000fe20000011605 */
[----:B------:R-:W-:Y:S01]  /*3240*/  BSSY.RECONVERGENT B1, `(.L_x_54) ;  /* 0x0000063000017945 */ /* 0x000fe20003800200 */
[----:B------:R-:W-:Y:S02]  /*3250*/  SHF.R.U32.HI R7, RZ, 0x17, R6 ;  /* 0x00000017ff077819 */ /* 0x000fe40000011606 */
[----:B------:R-:W-:Y:S02]  /*3260*/  LOP3.LUT R9, R9, 0xff, RZ, 0xc0, !PT ;  /* 0x000000ff09097812 */ /* 0x000fe400078ec0ff */
[----:B------:R-:W-:Y:S02]  /*3270*/  LOP3.LUT R16, R7, 0xff, RZ, 0xc0, !PT ;  /* 0x000000ff07107812 */ /* 0x000fe400078ec0ff */
[----:B------:R-:W-:Y:S02]  /*3280*/  IADD3 R12, PT, PT, R9, -0x1, RZ ;  /* 0xffffffff090c7810 */ /* 0x000fe40007ffe0ff */
[----:B------:R-:W-:Y:S01]  /*3290*/  MOV R13, R5 ;  /* 0x00000005000d7202 */ /* 0x000fe20000000f00 */
[----:B------:R-:W-:Y:S01]  /*32a0*/  VIADD R14, R16, 0xffffffff ;  /* 0xffffffff100e7836 */ /* 0x000fe20000000000 */
[----:B------:R-:W-:-:S04]  /*32b0*/  ISETP.GT.U32.AND P0, PT, R12, 0xfd, PT ;  /* 0x000000fd0c00780c */ /* 0x000fc80003f04070 */
[----:B------:R-:W-:-:S13]  /*32c0*/  ISETP.GT.U32.OR P0, PT, R14, 0xfd, P0 ;  /* 0x000000fd0e00780c */ /* 0x000fda0000704470 */
[----:B------:R-:W-:Y:S01]  /*32d0*/  @!P0 MOV R7, RZ ;  /* 0x000000ff00078202 */ /* 0x000fe20000000f00 */
[----:B------:R-:W-:Y:S06]  /*32e0*/  @!P0 BRA `(.L_x_55) ;  /* 0x00000000005c8947 */ /* 0x000fec0003800000 */
[----:B------:R-:W-:Y:S02]  /*32f0*/  FSETP.GTU.FTZ.AND P0, PT, |R6|, +INF , PT ;  /* 0x7f8000000600780b */ /* 0x000fe40003f1c200 */
[----:B------:R-:W-:-:S04]  /*3300*/  FSETP.GTU.FTZ.AND P1, PT, |R5|, +INF , PT ;  /* 0x7f8000000500780b */ /* 0x000fc80003f3c200 */
[----:B------:R-:W-:-:S13]  /*3310*/  PLOP3.LUT P0, PT, P0, P1, PT, 0xf8, 0x8f ;  /* 0x00000000008f781c */ /* 0x000fda0000703f70 */
[----:B------:R-:W-:Y:S05]  /*3320*/  @P0 BRA `(.L_x_56) ;  /* 0x00000004004c0947 */ /* 0x000fea0003800000 */
[----:B------:R-:W-:-:S13]  /*3330*/  LOP3.LUT P0, RZ, R13, 0x7fffffff, R6, 0xc8, !PT ;  /* 0x7fffffff0dff7812 */ /* 0x000fda000780c806 */
[----:B------:R-:W-:Y:S05]  /*3340*/  @!P0 BRA `(.L_x_57) ;  /* 0x00000004003c8947 */ /* 0x000fea0003800000 */
[C---:B------:R-:W-:Y:S02]  /*3350*/  FSETP.NEU.FTZ.AND P1, PT, |R6|.reuse, +INF , PT ;  /* 0x7f8000000600780b */ /* 0x040fe40003f3d200 */
[----:B------:R-:W-:Y:S02]  /*3360*/  FSETP.NEU.FTZ.AND P0, PT, |R5|, +INF , PT ;  /* 0x7f8000000500780b */ /* 0x000fe40003f1d200 */
[----:B------:R-:W-:-:S11]  /*3370*/  FSETP.NEU.FTZ.AND P2, PT, |R6|, +INF , PT ;  /* 0x7f8000000600780b */ /* 0x000fd60003f5d200 */
[----:B------:R-:W-:Y:S05]  /*3380*/  @!P0 BRA !P1, `(.L_x_57) ;  /* 0x00000004002c8947 */ /* 0x000fea0004800000 */
[----:B------:R-:W-:-:S04]  /*3390*/  LOP3.LUT P1, RZ, R6, 0x7fffffff, RZ, 0xc0, !PT ;  /* 0x7fffffff06ff7812 */ /* 0x000fc8000782c0ff */
[----:B------:R-:W-:-:S13]  /*33a0*/  PLOP3.LUT P0, PT, P0, P1, PT, 0x2f, 0xf2 ;  /* 0x0000000000f2781c */ /* 0x000fda0000702577 */
[----:B------:R-:W-:Y:S05]  /*33b0*/  @P0 BRA `(.L_x_58) ;  /* 0x0000000400180947 */ /* 0x000fea0003800000 */
[----:B------:R-:W-:-:S04]  /*33c0*/  LOP3.LUT P0, RZ, R13, 0x7fffffff, RZ, 0xc0, !PT ;  /* 0x7fffffff0dff7812 */ /* 0x000fc8000780c0ff */
[----:B------:R-:W-:-:S13]  /*33d0*/  PLOP3.LUT P0, PT, P2, P0, PT, 0x2f, 0xf2 ;  /* 0x0000000000f2781c */ /* 0x000fda0001700577 */
[----:B------:R-:W-:Y:S05]  /*33e0*/  @P0 BRA `(.L_x_59) ;  /* 0x0000000400000947 */ /* 0x000fea0003800000 */
[----:B------:R-:W-:Y:S02]  /*33f0*/  ISETP.GE.AND P0, PT, R14, RZ, PT ;  /* 0x000000ff0e00720c */ /* 0x000fe40003f06270 */
[----:B------:R-:W-:-:S11]  /*3400*/  ISETP.GE.AND P1, PT, R12, RZ, PT ;  /* 0x000000ff0c00720c */ /* 0x000fd60003f26270 */
[----:B------:R-:W-:Y:S01]  /*3410*/  @P0 MOV R7, RZ ;  /* 0x000000ff00070202 */ /* 0x000fe20000000f00 */
[----:B------:R-:W-:Y:S02]  /*3420*/  @!P0 IMAD.MOV.U32 R7, RZ, RZ, -0x40 ;  /* 0xffffffc0ff078424 */ /* 0x000fe400078e00ff */
[----:B------:R-:W-:Y:S01]  /*3430*/  @!P0 FFMA R6, R6, 1.84467440737095516160e+19, RZ ;  /* 0x5f80000006068823 */ /* 0x000fe200000000ff */
[----:B------:R-:W-:Y:S02]  /*3440*/  @!P1 FFMA R13, R5, 1.84467440737095516160e+19, RZ ;  /* 0x5f800000050d9823 */ /* 0x000fe400000000ff */
[----:B------:R-:W-:-:S07]  /*3450*/  @!P1 IADD3 R7, PT, PT, R7, 0x40, RZ ;  /* 0x0000004007079810 */ /* 0x000fce0007ffe0ff */
.L_x_55:
[----:B------:R-:W-:Y:S01]  /*3460*/  LEA R12, R9, 0xc0800000, 0x17 ;  /* 0xc0800000090c7811 */ /* 0x000fe200078eb8ff */
[----:B------:R-:W-:Y:S03]  /*3470*/  BSSY.RECONVERGENT B2, `(.L_x_60) ;  /* 0x0000036000027945 */ /* 0x000fe60003800200 */
[----:B------:R-:W-:Y:S02]  /*3480*/  IADD3 R13, PT, PT, -R12, R13, RZ ;  /* 0x0000000d0c0d7210 */ /* 0x000fe40007ffe1ff */
[----:B------:R-:W-:Y:S02]  /*3490*/  IADD3 R12, PT, PT, R16, -0x7f, RZ ;  /* 0xffffff81100c7810 */ /* 0x000fe40007ffe0ff */
[----:B------:R-:W0:Y:S01]  /*34a0*/  MUFU.RCP R14, R13 ;  /* 0x0000000d000e7308 */ /* 0x000e220000001000 */
[----:B------:R-:W-:Y:S02]  /*34b0*/  FADD.FTZ R15, -R13, -RZ ;  /* 0x800000ff0d0f7221 */ /* 0x000fe40000010100 */
[C---:B------:R-:W-:Y:S01]  /*34c0*/  IMAD R6, R12.reuse, -0x800000, R6 ;  /* 0xff8000000c067824 */ /* 0x040fe200078e0206 */
[----:B------:R-:W-:-:S05]  /*34d0*/  IADD3 R12, PT, PT, R12, 0x7f, -R9 ;  /* 0x0000007f0c0c7810 */ /* 0x000fca0007ffe809 */
[----:B------:R-:W-:Y:S02]  /*34e0*/  IMAD.IADD R12, R12, 0x1, R7 ;  /* 0x000000010c0c7824 */ /* 0x000fe400078e0207 */
[----:B0-----:R-:W-:-:S04]  /*34f0*/  FFMA R17, R14, R15, 1 ;  /* 0x3f8000000e117423 */ /* 0x001fc8000000000f */
[----:B------:R-:W-:-:S04]  /*3500*/  FFMA R19, R14, R17, R14 ;  /* 0x000000110e137223 */ /* 0x000fc8000000000e */
[----:B------:R-:W-:-:S04]  /*3510*/  FFMA R14, R6, R19, RZ ;  /* 0x00000013060e7223 */ /* 0x000fc800000000ff */
[----:B------:R-:W-:-:S04]  /*3520*/  FFMA R17, R15, R14, R6 ;  /* 0x0000000e0f117223 */ /* 0x000fc80000000006 */
[----:B------:R-:W-:-:S04]  /*3530*/  FFMA R14, R19, R17, R14 ;  /* 0x00000011130e7223 */ /* 0x000fc8000000000e */
[----:B------:R-:W-:-:S04]  /*3540*/  FFMA R15, R15, R14, R6 ;  /* 0x0000000e0f0f7223 */ /* 0x000fc80000000006 */
[----:B------:R-:W-:-:S05]  /*3550*/  FFMA R6, R19, R15, R14 ;  /* 0x0000000f13067223 */ /* 0x000fca000000000e */
[----:B------:R-:W-:-:S04]  /*3560*/  SHF.R.U32.HI R9, RZ, 0x17, R6 ;  /* 0x00000017ff097819 */ /* 0x000fc80000011606 */
[----:B------:R-:W-:-:S04]  /*3570*/  LOP3.LUT R9, R9, 0xff, RZ, 0xc0, !PT ;  /* 0x000000ff09097812 */ /* 0x000fc800078ec0ff */
[----:B------:R-:W-:-:S04]  /*3580*/  IADD3 R13, PT, PT, R9, R12, RZ ;  /* 0x0000000c090d7210 */ /* 0x000fc80007ffe0ff */
[----:B------:R-:W-:-:S04]  /*3590*/  IADD3 R7, PT, PT, R13, -0x1, RZ ;  /* 0xffffffff0d077810 */ /* 0x000fc80007ffe0ff */
[----:B------:R-:W-:-:S13]  /*35a0*/  ISETP.GE.U32.AND P0, PT, R7, 0xfe, PT ;  /* 0x000000fe0700780c */ /* 0x000fda0003f06070 */
[----:B------:R-:W-:Y:S05]  /*35b0*/  @!P0 BRA `(.L_x_61) ;  /* 0x0000000000808947 */ /* 0x000fea0003800000 */
[----:B------:R-:W-:-:S13]  /*35c0*/  ISETP.GT.AND P0, PT, R13, 0xfe, PT ;  /* 0x000000fe0d00780c */ /* 0x000fda0003f04270 */
[----:B------:R-:W-:Y:S05]  /*35d0*/  @P0 BRA `(.L_x_62) ;  /* 0x00000000006c0947 */ /* 0x000fea0003800000 */
[----:B------:R-:W-:-:S13]  /*35e0*/  ISETP.GE.AND P0, PT, R13, 0x1, PT ;  /* 0x000000010d00780c */ /* 0x000fda0003f06270 */
[----:B------:R-:W-:Y:S05]  /*35f0*/  @P0 BRA `(.L_x_63) ;  /* 0x0000000000740947 */ /* 0x000fea0003800000 */
[----:B------:R-:W-:Y:S02]  /*3600*/  ISETP.GE.AND P0, PT, R13, -0x18, PT ;  /* 0xffffffe80d00780c */ /* 0x000fe40003f06270 */
[----:B------:R-:W-:-:S11]  /*3610*/  LOP3.LUT R6, R6, 0x80000000, RZ, 0xc0, !PT ;  /* 0x8000000006067812 */ /* 0x000fd600078ec0ff */
[----:B------:R-:W-:Y:S05]  /*3620*/  @!P0 BRA `(.L_x_63) ;  /* 0x0000000000688947 */ /* 0x000fea0003800000 */
[CCC-:B------:R-:W-:Y:S01]  /*3630*/  FFMA.RZ R7, R19.reuse, R15.reuse, R14.reuse ;  /* 0x0000000f13077223 */ /* 0x1c0fe2000000c00e */
[-CC-:B------:R-:W-:Y:S01]  /*3640*/  FFMA.RM R12, R19, R15.reuse, R14.reuse ;  /* 0x0000000f130c7223 */ /* 0x180fe2000000400e */
[C---:B------:R-:W-:Y:S02]  /*3650*/  ISETP.NE.AND P2, PT, R13.reuse, RZ, PT ;  /* 0x000000ff0d00720c */ /* 0x040fe40003f45270 */
[----:B------:R-:W-:Y:S02]  /*3660*/  ISETP.NE.AND P1, PT, R13, RZ, PT ;  /* 0x000000ff0d00720c */ /* 0x000fe40003f25270 */
[----:B------:R-:W-:Y:S01]  /*3670*/  LOP3.LUT R9, R7, 0x7fffff, RZ, 0xc0, !PT ;  /* 0x007fffff07097812 */ /* 0x000fe200078ec0ff */
[----:B------:R-:W-:Y:S01]  /*3680*/  FFMA.RP R7, R19, R15, R14 ;  /* 0x0000000f13077223 */ /* 0x000fe2000000800e */
[----:B------:R-:W-:Y:S01]  /*3690*/  IADD3 R14, PT, PT, R13, 0x20, RZ ;  /* 0x000000200d0e7810 */ /* 0x000fe20007ffe0ff */
[----:B------:R-:W-:Y:S01]  /*36a0*/  IMAD.MOV R13, RZ, RZ, -R13 ;  /* 0x000000ffff0d7224 */ /* 0x000fe200078e0a0d */
[----:B------:R-:W-:-:S02]  /*36b0*/  LOP3.LUT R9, R9, 0x800000, RZ, 0xfc, !PT ;  /* 0x0080000009097812 */ /* 0x000fc400078efcff */
[----:B------:R-:W-:Y:S02]  /*36c0*/  FSETP.NEU.FTZ.AND P0, PT, R7, R12, PT ;  /* 0x0000000c0700720b */ /* 0x000fe40003f1d000 */
[----:B------:R-:W-:Y:S02]  /*36d0*/  SHF.L.U32 R14, R9, R14, RZ ;  /* 0x0000000e090e7219 */ /* 0x000fe400000006ff */
[----:B------:R-:W-:Y:S02]  /*36e0*/  SEL R12, R13, RZ, P2 ;  /* 0x000000ff0d0c7207 */ /* 0x000fe40001000000 */
[----:B------:R-:W-:Y:S02]  /*36f0*/  ISETP.NE.AND P1, PT, R14, RZ, P1 ;  /* 0x000000ff0e00720c */ /* 0x000fe40000f25270 */
[----:B------:R-:W-:Y:S02]  /*3700*/  SHF.R.U32.HI R12, RZ, R12, R9 ;  /* 0x0000000cff0c7219 */ /* 0x000fe40000011609 */
[----:B------:R-:W-:-:S02]  /*3710*/  PLOP3.LUT P0, PT, P0, P1, PT, 0xf8, 0x8f ;  /* 0x00000000008f781c */ /* 0x000fc40000703f70 */
[----:B------:R-:W-:Y:S02]  /*3720*/  SHF.R.U32.HI R14, RZ, 0x1, R12 ;  /* 0x00000001ff0e7819 */ /* 0x000fe4000001160c */
[----:B------:R-:W-:-:S04]  /*3730*/  SEL R7, RZ, 0x1, !P0 ;  /* 0x00000001ff077807 */ /* 0x000fc80004000000 */
[----:B------:R-:W-:-:S04]  /*3740*/  LOP3.LUT R7, R7, 0x1, R14, 0xf8, !PT ;  /* 0x0000000107077812 */ /* 0x000fc800078ef80e */
[----:B------:R-:W-:-:S04]  /*3750*/  LOP3.LUT R7, R7, R12, RZ, 0xc0, !PT ;  /* 0x0000000c07077212 */ /* 0x000fc800078ec0ff */
[----:B------:R-:W-:-:S04]  /*3760*/  IADD3 R7, PT, PT, R14, R7, RZ ;  /* 0x000000070e077210 */ /* 0x000fc80007ffe0ff */
[----:B------:R-:W-:Y:S01]  /*3770*/  LOP3.LUT R6, R7, R6, RZ, 0xfc, !PT ;  /* 0x0000000607067212 */ /* 0x000fe200078efcff */
[----:B------:R-:W-:Y:S06]  /*3780*/  BRA `(.L_x_63) ;  /* 0x0000000000107947 */ /* 0x000fec0003800000 */
.L_x_62:
[----:B------:R-:W-:-:S04]  /*3790*/  LOP3.LUT R6, R6, 0x80000000, RZ, 0xc0, !PT ;  /* 0x8000000006067812 */ /* 0x000fc800078ec0ff */
[----:B------:R-:W-:Y:S01]  /*37a0*/  LOP3.LUT R6, R6, 0x7f800000, RZ, 0xfc, !PT ;  /* 0x7f80000006067812 */ /* 0x000fe200078efcff */
[----:B------:R-:W-:Y:S06]  /*37b0*/  BRA `(.L_x_63) ;  /* 0x0000000000047947 */ /* 0x000fec0003800000 */
.L_x_61:
[----:B------:R-:W-:-:S07]  /*37c0*/  LEA R6, R12, R6, 0x17 ;  /* 0x000000060c067211 */ /* 0x000fce00078eb8ff */
.L_x_63:
[----:B------:R-:W-:Y:S05]  /*37d0*/  BSYNC.RECONVERGENT B2 ;  /* 0x0000000000027941 */ /* 0x000fea0003800200 */
.L_x_60:
[----:B------:R-:W-:Y:S05]  /*37e0*/  BRA `(.L_x_64) ;  /* 0x0000000000207947 */ /* 0x000fea0003800000 */
.L_x_59:
[----:B------:R-:W-:-:S04]  /*37f0*/  LOP3.LUT R6, R13, 0x80000000, R6, 0x48, !PT ;  /* 0x800000000d067812 */ /* 0x000fc800078e4806 */
[----:B------:R-:W-:Y:S01]  /*3800*/  LOP3.LUT R6, R6, 0x7f800000, RZ, 0xfc, !PT ;  /* 0x7f80000006067812 */ /* 0x000fe200078efcff */
[----:B------:R-:W-:Y:S06]  /*3810*/  BRA `(.L_x_64) ;  /* 0x0000000000147947 */ /* 0x000fec0003800000 */
.L_x_58:
[----:B------:R-:W-:Y:S01]  /*3820*/  LOP3.LUT R6, R13, 0x80000000, R6, 0x48, !PT ;  /* 0x800000000d067812 */ /* 0x000fe200078e4806 */
[----:B------:R-:W-:Y:S06]  /*3830*/  BRA `(.L_x_64) ;  /* 0x00000000000c7947 */ /* 0x000fec0003800000 */
.L_x_57:
[----:B------:R-:W0:Y:S01]  /*3840*/  MUFU.RSQ R6, -QNAN ;  /* 0xffc0000000067908 */ /* 0x000e220000001400 */
[----:B------:R-:W-:Y:S05]  /*3850*/  BRA `(.L_x_64) ;  /* 0x0000000000047947 */ /* 0x000fea0003800000 */
.L_x_56:
[----:B------:R-:W-:-:S07]  /*3860*/  FADD.FTZ R6, R6, R5 ;  /* 0x0000000506067221 */ /* 0x000fce0000010000 */
.L_x_64:
[----:B------:R-:W-:Y:S05]  /*3870*/  BSYNC.RECONVERGENT B1 ;  /* 0x0000000000017941 */ /* 0x000fea0003800200 */
.L_x_54:
[----:B------:R-:W-:-:S04]  /*3880*/  HFMA2 R9, -RZ, RZ, 0, 0 ;  /* 0x00000000ff097431 */ /* 0x000fc800000001ff */
[----:B0-----:R-:W-:Y:S05]  /*3890*/  RET.REL.NODEC R8 `(_Z15ker_query_neighiPKfS0_S0_PKiS2_S0_S0_S0_PiS3_) ;  /* 0xffffffc408d87950 */ /* 0x001fea0003c3ffff */
.L_x_65:
[----:B------:R-:W-:-:S00]  /*38a0*/  BRA `(.L_x_65) ;  /* 0xfffffffc00fc7947 */ /* 0x000fc0000383ffff */
[----:B------:R-:W-:-:S00]  /*38b0*/  NOP ;  /* 0x0000000000007918 */ /* 0x000fc00000000000 */
        /* <DEDUP_REMOVED lines=12> */
.L_x_91:


//--------------------- .text._Z19ker_build_cell_listiPKfS0_S0_PiS1_ --------------------------
	.section	.text._Z19ker_build_cell_listiPKfS0_S0_PiS1_,"ax",@progbits
	.align	128
        .global         _Z19ker_build_cell_listiPKfS0_S0_PiS1_
        .type           _Z19ker_build_cell_listiPKfS0_S0_PiS1_,@function
        .size           _Z19ker_build_cell_listiPKfS0_S0_PiS1_,(.L_x_92 - _Z19ker_build_cell_listiPKfS0_S0_PiS1_)
        .other          _Z19ker_build_cell_listiPKfS0_S0_PiS1_,@"STO_CUDA_ENTRY STV_DEFAULT"
_Z19ker_build_cell_listiPKfS0_S0_PiS1_:
.text._Z19ker_build_cell_listiPKfS0_S0_PiS1_:
        /* <DEDUP_REMOVED lines=10> */
[----:B------:R-:W2:Y:S01]  /*00a0*/  LDC R9, c[0x3][0x18] ;  /* 0x00c00600ff097b82 */ /* 0x000ea20000000800 */
[----:B0-----:R-:W-:-:S05]  /*00b0*/  IMAD.WIDE R4, R3, 0x4, R4 ;  /* 0x0000000403047825 */ /* 0x001fca00078e0204 */
[----:B-1----:R-:W3:Y:S02]  /*00c0*/  LDG.E R2, desc[UR4][R4.64] ;  /* 0x0000000404027981 */ /* 0x002ee4000c1e1900 */
[----:B------:R-:W0:Y:S01]  /*00d0*/  LDC R0, c[0x3][0x18] ;  /* 0x00c00600ff007b82 */ /* 0x000e220000000800 */
[----:B------:R-:W-:Y:S01]  /*00e0*/  BSSY.RECONVERGENT B0, `(.L_x_66) ;  /* 0x000000c000007945 */ /* 0x000fe20003800200 */
[----:B--2---:R-:W1:Y:S02]  /*00f0*/  MUFU.RCP R6, R9 ;  /* 0x0000000900067308 */ /* 0x004e640000001000 */
[----:B-1----:R-:W-:-:S04]  /*0100*/  FFMA R7, R6, -R9, 1 ;  /* 0x3f80000006077423 */ /* 0x002fc80000000809 */
[----:B------:R-:W-:Y:S02]  /*0110*/  FFMA R7, R6, R7, R6 ;  /* 0x0000000706077223 */ /* 0x000fe40000000006 */
[----:B---3--:R-:W1:Y:S02]  /*0120*/  FCHK P0, R2, R9 ;  /* 0x0000000902007302 */ /* 0x008e640000000000 */
[----:B------:R-:W-:-:S04]  /*0130*/  FFMA R6, R2, R7, RZ ;  /* 0x0000000702067223 */ /* 0x000fc800000000ff */
[----:B------:R-:W-:-:S04]  /*0140*/  FFMA R8, R6, -R9, R2 ;  /* 0x8000000906087223 */ /* 0x000fc80000000002 */
[----:B------:R-:W-:Y:S01]  /*0150*/  FFMA R8, R7, R8, R6 ;  /* 0x0000000807087223 */ /* 0x000fe20000000006 */
[----:B01----:R-:W-:Y:S06]  /*0160*/  @!P0 BRA `(.L_x_67) ;  /* 0x00000000000c8947 */ /* 0x003fec0003800000 */
[----:B------:R-:W-:-:S07]  /*0170*/  MOV R4, 0x190 ;  /* 0x0000019000047802 */ /* 0x000fce0000000f00 */
[----:B------:R-:W-:Y:S05]  /*0180*/  CALL.REL.NOINC `($__internal_1_$__cuda_sm3x_div_rn_noftz_f32_slowpath) ;  /* 0x0000000800847944 */ /* 0x000fea0003c00000 */
[----:B------:R-:W-:-:S07]  /*0190*/  IMAD.MOV.U32 R8, RZ, RZ, R2 ;  /* 0x000000ffff087224 */ /* 0x000fce00078e0002 */
.L_x_67:
[----:B------:R-:W-:Y:S05]  /*01a0*/  BSYNC.RECONVERGENT B0 ;  /* 0x0000000000007941 */ /* 0x000fea0003800200 */
.L_x_66:
[----:B------:R-:W0:Y:S08]  /*01b0*/  LDC.64 R4, c[0x0][0x390] ;  /* 0x0000e400ff047b82 */ /* 0x000e300000000a00 */
[----:B------:R-:W1:Y:S01]  /*01c0*/  LDC R10, c[0x3][0x18] ;  /* 0x00c00600ff0a7b82 */ /* 0x000e620000000800 */
[----:B0-----:R-:W-:-:S06]  /*01d0*/  IMAD.WIDE R4, R3, 0x4, R4 ;  /* 0x0000000403047825 */ /* 0x001fcc00078e0204 */
[----:B------:R-:W2:Y:S01]  /*01e0*/  LDG.E R5, desc[UR4][R4.64] ;  /* 0x0000000404057981 */ /* 0x000ea2000c1e1900 */
[----:B------:R-:W-:Y:S01]  /*01f0*/  F2I.FLOOR.NTZ R8, R8 ;  /* 0x0000000800087305 */ /* 0x000fe20000207100 */
[----:B------:R-:W-:Y:S07]  /*0200*/  BSSY.RECONVERGENT B0, `(.L_x_68) ;  /* 0x000000d000007945 */ /* 0x000fee0003800200 */
[----:B-1----:R-:W0:Y:S02]  /*0210*/  MUFU.RCP R7, R10 ;  /* 0x0000000a00077308 */ /* 0x002e240000001000 */
[----:B0-----:R-:W-:-:S04]  /*0220*/  FFMA R2, R7, -R10, 1 ;  /* 0x3f80000007027423 */ /* 0x001fc8000000080a */
[----:B------:R-:W-:Y:S02]  /*0230*/  FFMA R2, R7, R2, R7 ;  /* 0x0000000207027223 */ /* 0x000fe40000000007 */
[----:B--2---:R-:W0:Y:S02]  /*0240*/  FCHK P0, R5, R10 ;  /* 0x0000000a05007302 */ /* 0x004e240000000000 */
[----:B------:R-:W-:-:S04]  /*0250*/  FFMA R6, R2, R5, RZ ;  /* 0x0000000502067223 */ /* 0x000fc800000000ff */
[----:B------:R-:W-:-:S04]  /*0260*/  FFMA R7, R6, -R10, R5 ;  /* 0x8000000a06077223 */ /* 0x000fc80000000005 */
[----:B------:R-:W-:Y:S01]  /*0270*/  FFMA R9, R2, R7, R6 ;  /* 0x0000000702097223 */ /* 0x000fe20000000006 */
[----:B0-----:R-:W-:Y:S06]  /*0280*/  @!P0 BRA `(.L_x_69) ;  /* 0x0000000000108947 */ /* 0x001fec0003800000 */
[----:B------:R-:W-:Y:S01]  /*0290*/  IMAD.MOV.U32 R2, RZ, RZ, R5 ;  /* 0x000000ffff027224 */ /* 0x000fe200078e0005 */
[----:B------:R-:W-:-:S07]  /*02a0*/  MOV R4, 0x2c0 ;  /* 0x000002c000047802 */ /* 0x000fce0000000f00 */
[----:B------:R-:W-:Y:S05]  /*02b0*/  CALL.REL.NOINC `($__internal_1_$__cuda_sm3x_div_rn_noftz_f32_slowpath) ;  /* 0x0000000800387944 */ /* 0x000fea0003c00000 */
[----:B------:R-:W-:-:S07]  /*02c0*/  IMAD.MOV.U32 R9, RZ, RZ, R2 ;  /* 0x000000ffff097224 */ /* 0x000fce00078e0002 */
.L_x_69:
[----:B------:R-:W-:Y:S05]  /*02d0*/  BSYNC.RECONVERGENT B0 ;  /* 0x0000000000007941 */ /* 0x000fea0003800200 */
.L_x_68:
        /* <DEDUP_REMOVED lines=17> */
[----:B------:R-:W-:-:S07]  /*03f0*/  MOV R4, R2 ;  /* 0x0000000200047202 */ /* 0x000fce0000000f00 */
.L_x_71:
[----:B------:R-:W-:Y:S05]  /*0400*/  BSYNC.RECONVERGENT B0 ;  /* 0x0000000000007941 */ /* 0x000fea0003800200 */
.L_x_70:
[----:B------:R-:W0:Y:S01]  /*0410*/  LDC R13, c[0x3][0x28] ;  /* 0x00c00a00ff0d7b82 */ /* 0x000e220000000800 */
[----:B------:R-:W-:Y:S01]  /*0420*/  ISETP.GE.AND P1, PT, R8, RZ, PT ;  /* 0x000000ff0800720c */ /* 0x000fe20003f26270 */
[----:B------:R-:W1:Y:S01]  /*0430*/  LDCU UR6, c[0x3][0x34] ;  /* 0x00c00680ff0677ac */ /* 0x000e620008000800 */
[----:B------:R-:W2:Y:S05]  /*0440*/  LDCU.64 UR8, c[0x3][0x38] ;  /* 0x00c00700ff0877ac */ /* 0x000eaa0008000a00 */
[----:B------:R-:W3:Y:S08]  /*0450*/  LDC R12, c[0x3][0x2c] ;  /* 0x00c00b00ff0c7b82 */ /* 0x000ef00000000800 */
[----:B------:R-:W4:Y:S01]  /*0460*/  LDC R10, c[0x3][0x30] ;  /* 0x00c00c00ff0a7b82 */ /* 0x000f220000000800 */
[----:B0-----:R-:W-:-:S04]  /*0470*/  IABS R11, R13 ;  /* 0x0000000d000b7213 */ /* 0x001fc80000000000 */
[----:B------:R-:W0:Y:S01]  /*0480*/  I2F.RP R5, R11 ;  /* 0x0000000b00057306 */ /* 0x000e220000209400 */
[----:B---3--:R-:W-:-:S07]  /*0490*/  IABS R2, R12 ;  /* 0x0000000c00027213 */ /* 0x008fce0000000000 */
[----:B------:R-:W3:Y:S01]  /*04a0*/  I2F.RP R16, R2 ;  /* 0x0000000200107306 */ /* 0x000ee20000209400 */
[----:B----4-:R-:W-:-:S07]  /*04b0*/  IABS R0, R10 ;  /* 0x0000000a00007213 */ /* 0x010fce0000000000 */
[----:B0-----:R-:W0:Y:S08]  /*04c0*/  MUFU.RCP R5, R5 ;  /* 0x0000000500057308 */ /* 0x001e300000001000 */
[----:B------:R-:W4:Y:S08]  /*04d0*/  I2F.RP R17, R0 ;  /* 0x0000000000117306 */ /* 0x000f300000209400 */
[----:B---3--:R-:W3:Y:S01]  /*04e0*/  MUFU.RCP R16, R16 ;  /* 0x0000001000107308 */ /* 0x008ee20000001000 */
[----:B0-----:R-:W-:-:S07]  /*04f0*/  VIADD R14, R5, 0xffffffe ;  /* 0x0ffffffe050e7836 */ /* 0x001fce0000000000 */
[----:B------:R0:W5:Y:S08]  /*0500*/  F2I.FTZ.U32.TRUNC.NTZ R15, R14 ;  /* 0x0000000e000f7305 */ /* 0x000170000021f000 */
[----:B----4-:R-:W4:Y:S01]  /*0510*/  MUFU.RCP R17, R17 ;  /* 0x0000001100117308 */ /* 0x010f220000001000 */
[----:B---3--:R-:W-:Y:S01]  /*0520*/  VIADD R6, R16, 0xffffffe ;  /* 0x0ffffffe10067836 */ /* 0x008fe20000000000 */
[----:B------:R-:W-:Y:S01]  /*0530*/  IABS R16, R8 ;  /* 0x0000000800107213 */ /* 0x000fe20000000000 */
[----:B0-----:R-:W-:Y:S01]  /*0540*/  IMAD.MOV.U32 R14, RZ, RZ, RZ ;  /* 0x000000ffff0e7224 */ /* 0x001fe200078e00ff */
[----:B------:R-:W-:Y:S01]  /*0550*/  LOP3.LUT R8, RZ, R10, RZ, 0x33, !PT ;  /* 0x0000000aff087212 */ /* 0x000fe200078e33ff */
[----:B-----5:R-:W-:-:S03]  /*0560*/  IMAD.MOV R20, RZ, RZ, -R15 ;  /* 0x000000ffff147224 */ /* 0x020fc600078e0a0f */
[----:B------:R0:W3:Y:S01]  /*0570*/  F2I.FTZ.U32.TRUNC.NTZ R7, R6 ;  /* 0x0000000600077305 */ /* 0x0000e2000021f000 */
[----:B------:R-:W-:-:S04]  /*0580*/  IMAD R19, R20, R11, RZ ;  /* 0x0000000b14137224 */ /* 0x000fc800078e02ff */
[----:B------:R-:W-:Y:S01]  /*0590*/  IMAD.HI.U32 R14, R15, R19, R14 ;  /* 0x000000130f0e7227 */ /* 0x000fe200078e000e */
[----:B----4-:R-:W-:Y:S02]  /*05a0*/  IADD3 R18, PT, PT, R17, 0xffffffe, RZ ;  /* 0x0ffffffe11127810 */ /* 0x010fe40007ffe0ff */
[----:B------:R4:W5:Y:S03]  /*05b0*/  F2I.FLOOR.NTZ R15, R4 ;  /* 0x00000004000f7305 */ /* 0x0009660000207100 */
[----:B0-----:R-:W-:-:S04]  /*05c0*/  IMAD.HI.U32 R6, R14, R16, RZ ;  /* 0x000000100e067227 */ /* 0x001fc800078e00ff */
[----:B---3--:R-:W-:Y:S01]  /*05d0*/  IMAD.MOV R17, RZ, RZ, -R7 ;  /* 0x000000ffff117224 */ /* 0x008fe200078e0a07 */
[----:B------:R0:W3:Y:S01]  /*05e0*/  F2I.FTZ.U32.TRUNC.NTZ R5, R18 ;  /* 0x0000001200057305 */ /* 0x0000e2000021f000 */
[----:B------:R-:W-:Y:S01]  /*05f0*/  IADD3 R6, PT, PT, -R6, RZ, RZ ;  /* 0x000000ff06067210 */ /* 0x000fe20007ffe1ff */
[----:B----4-:R-:W-:Y:S02]  /*0600*/  IMAD.MOV.U32 R4, RZ, RZ, RZ ;  /* 0x000000ffff047224 */ /* 0x010fe400078e00ff */
[----:B------:R-:W-:Y:S02]  /*0610*/  IMAD R17, R17, R2, RZ ;  /* 0x0000000211117224 */ /* 0x000fe400078e02ff */
[----:B------:R-:W-:Y:S01]  /*0620*/  IMAD R16, R11, R6, R16 ;  /* 0x000000060b107224 */ /* 0x000fe200078e0210 */
[----:B-----5:R-:W-:Y:S01]  /*0630*/  ISETP.GE.AND P5, PT, R15, RZ, PT ;  /* 0x000000ff0f00720c */ /* 0x020fe20003fa6270 */
[----:B------:R-:W-:Y:S01]  /*0640*/  IMAD.MOV.U32 R6, RZ, RZ, RZ ;  /* 0x000000ffff067224 */ /* 0x000fe200078e00ff */
[----:B0-----:R-:W-:-:S02]  /*0650*/  IABS R18, R9 ;  /* 0x0000000900127213 */ /* 0x001fc40000000000 */
[----:B------:R-:W-:Y:S01]  /*0660*/  ISETP.GT.U32.AND P0, PT, R11, R16, PT ;  /* 0x000000100b00720c */ /* 0x000fe20003f04070 */
[----:B------:R-:W-:-:S04]  /*0670*/  IMAD.HI.U32 R6, R7, R17, R6 ;  /* 0x0000001107067227 */ /* 0x000fc800078e0006 */
[----:B---3--:R-:W-:Y:S02]  /*0680*/  IMAD.MOV R19, RZ, RZ, -R5 ;  /* 0x000000ffff137224 */ /* 0x008fe400078e0a05 */
[----:B------:R-:W-:Y:S02]  /*0690*/  IMAD.MOV.U32 R17, RZ, RZ, R18 ;  /* 0x000000ffff117224 */ /* 0x000fe400078e0012 */
[----:B------:R-:W-:Y:S01]  /*06a0*/  IMAD R7, R19, R0, RZ ;  /* 0x0000000013077224 */ /* 0x000fe200078e02ff */
[----:B------:R-:W-:-:S03]  /*06b0*/  IABS R19, R15 ;  /* 0x0000000f00137213 */ /* 0x000fc60000000000 */
[----:B------:R-:W-:Y:S01]  /*06c0*/  IMAD.HI.U32 R5, R5, R7, R4 ;  /* 0x0000000705057227 */ /* 0x000fe200078e0004 */
[----:B------:R-:W-:-:S03]  /*06d0*/  MOV R18, R19 ;  /* 0x0000001300127202 */ /* 0x000fc60000000f00 */
[----:B------:R-:W-:-:S04]  /*06e0*/  IMAD.HI.U32 R4, R6, R17, RZ ;  /* 0x0000001106047227 */ /* 0x000fc800078e00ff */
[----:B------:R-:W-:-:S04]  /*06f0*/  IMAD.HI.U32 R7, R5, R18, RZ ;  /* 0x0000001205077227 */ /* 0x000fc800078e00ff */
[----:B------:R-:W-:Y:S02]  /*0700*/  IMAD.MOV R4, RZ, RZ, -R4 ;  /* 0x000000ffff047224 */ /* 0x000fe400078e0a04 */
[----:B------:R-:W-:Y:S02]  /*0710*/  IMAD.MOV R19, RZ, RZ, -R7 ;  /* 0x000000ffff137224 */ /* 0x000fe400078e0a07 */
[----:B------:R-:W-:Y:S01]  /*0720*/  IMAD R7, R2, R4, R17 ;  /* 0x0000000402077224 */ /* 0x000fe200078e0211 */
[----:B------:R-:W-:Y:S01]  /*0730*/  LOP3.LUT R4, RZ, R13, RZ, 0x33, !PT ;  /* 0x0000000dff047212 */ /* 0x000fe200078e33ff */
[----:B------:R-:W-:Y:S02]  /*0740*/  @!P0 IMAD.IADD R16, R16, 0x1, -R11 ;  /* 0x0000000110108824 */ /* 0x000fe400078e0a0b */
[----:B------:R-:W-:Y:S01]  /*0750*/  IMAD R17, R0, R19, R18 ;  /* 0x0000001300117224 */ /* 0x000fe200078e0212 */
[----:B------:R-:W-:Y:S02]  /*0760*/  ISETP.GT.U32.AND P2, PT, R2, R7, PT ;  /* 0x000000070200720c */ /* 0x000fe40003f44070 */
[----:B------:R-:W-:-:S02]  /*0770*/  ISETP.GT.U32.AND P0, PT, R11, R16, PT ;  /* 0x000000100b00720c */ /* 0x000fc40003f04070 */
[----:B------:R-:W-:-:S09]  /*0780*/  ISETP.GT.U32.AND P3, PT, R0, R17, PT ;  /* 0x000000110000720c */ /* 0x000fd20003f64070 */
[----:B------:R-:W-:Y:S02]  /*0790*/  @!P2 IADD3 R7, PT, PT, R7, -R2, RZ ;  /* 0x800000020707a210 */ /* 0x000fe40007ffe0ff */
[----:B------:R-:W-:Y:S01]  /*07a0*/  @!P0 IMAD.IADD R16, R16, 0x1, -R11 ;  /* 0x0000000110108824 */ /* 0x000fe200078e0a0b */
[----:B------:R-:W-:Y:S01]  /*07b0*/  ISETP.NE.AND P2, PT, R13, RZ, PT ;  /* 0x000000ff0d00720c */ /* 0x000fe20003f45270 */
[----:B------:R-:W-:Y:S01]  /*07c0*/  @!P3 IMAD.IADD R17, R17, 0x1, -R0 ;  /* 0x000000011111b824 */ /* 0x000fe200078e0a00 */
[----:B------:R-:W-:Y:S01]  /*07d0*/  ISETP.GT.U32.AND P0, PT, R2, R7, PT ;  /* 0x000000070200720c */ /* 0x000fe20003f04070 */
[----:B------:R-:W-:Y:S01]  /*07e0*/  @!P1 IMAD.MOV R16, RZ, RZ, -R16 ;  /* 0x000000ffff109224 */ /* 0x000fe200078e0a10 */
[----:B------:R-:W-:Y:S02]  /*07f0*/  ISETP.GE.AND P3, PT, R9, RZ, PT ;  /* 0x000000ff0900720c */ /* 0x000fe40003f66270 */
[----:B------:R-:W-:Y:S02]  /*0800*/  ISETP.GT.U32.AND P4, PT, R0, R17, PT ;  /* 0x000000110000720c */ /* 0x000fe40003f84070 */
[----:B------:R-:W-:-:S02]  /*0810*/  SEL R16, R4, R16, !P2 ;  /* 0x0000001004107207 */ /* 0x000fc40005000000 */
[----:B------:R-:W-:-:S03]  /*0820*/  ISETP.NE.AND P1, PT, R12, RZ, PT ;  /* 0x000000ff0c00720c */ /* 0x000fc60003f25270 */
[----:B------:R-:W-:Y:S02]  /*0830*/  IMAD.IADD R13, R16, 0x1, R13 ;  /* 0x00000001100d7824 */ /* 0x000fe400078e020d */
[----:B------:R-:W-:Y:S02]  /*0840*/  @!P0 IADD3 R7, PT, PT, R7, -R2, RZ ;  /* 0x8000000207078210 */ /* 0x000fe40007ffe0ff */
[----:B------:R-:W-:Y:S02]  /*0850*/  ISETP.NE.AND P0, PT, R10, RZ, PT ;  /* 0x000000ff0a00720c */ /* 0x000fe40003f05270 */
[----:B------:R-:W-:Y:S01]  /*0860*/  @!P4 IMAD.IADD R17, R17, 0x1, -R0 ;  /* 0x000000011111c824 */ /* 0x000fe200078e0a00 */
[----:B------:R-:W-:Y:S01]  /*0870*/  IABS R15, R13 ;  /* 0x0000000d000f7213 */ /* 0x000fe20000000000 */
[----:B------:R-:W-:Y:S01]  /*0880*/  IMAD.MOV.U32 R16, RZ, RZ, R7 ;  /* 0x000000ffff107224 */ /* 0x000fe200078e0007 */
[----:B------:R-:W-:Y:S01]  /*0890*/  LOP3.LUT R7, RZ, R12, RZ, 0x33, !PT ;  /* 0x0000000cff077212 */ /* 0x000fe200078e33ff */
[----:B------:R-:W-:-:S02]  /*08a0*/  @!P5 IMAD.MOV R17, RZ, RZ, -R17 ;  /* 0x000000ffff11d224 */ /* 0x000fc400078e0a11 */
[----:B------:R-:W-:Y:S01]  /*08b0*/  IMAD.HI.U32 R14, R14, R15, RZ ;  /* 0x0000000f0e0e7227 */ /* 0x000fe200078e00ff */
[----:B------:R-:W-:Y:S02]  /*08c0*/  @!P3 IADD3 R16, PT, PT, -R16, RZ, RZ ;  /* 0x000000ff1010b210 */ /* 0x000fe40007ffe1ff */
[----:B------:R-:W-:Y:S02]  /*08d0*/  SEL R17, R8, R17, !P0 ;  /* 0x0000001108117207 */ /* 0x000fe40004000000 */
[----:B------:R-:W-:Y:S02]  /*08e0*/  SEL R9, R7, R16, !P1 ;  /* 0x0000001007097207 */ /* 0x000fe40004800000 */
[----:B------:R-:W-:Y:S01]  /*08f0*/  IADD3 R14, PT, PT, -R14, RZ, RZ ;  /* 0x000000ff0e0e7210 */ /* 0x000fe20007ffe1ff */
[----:B------:R-:W-:Y:S02]  /*0900*/  IMAD.IADD R17, R17, 0x1, R10 ;  /* 0x0000000111117824 */ /* 0x000fe400078e020a */
[----:B------:R-:W-:-:S03]  /*0910*/  IMAD.IADD R12, R9, 0x1, R12 ;  /* 0x00000001090c7824 */ /* 0x000fc600078e020c */
[----:B------:R-:W-:Y:S02]  /*0920*/  IABS R16, R17 ;  /* 0x0000001100107213 */ /* 0x000fe40000000000 */
[----:B------:R-:W-:-:S05]  /*0930*/  IABS R19, R12 ;  /* 0x0000000c00137213 */ /* 0x000fca0000000000 */
[----:B------:R-:W-:-:S04]  /*0940*/  IMAD.HI.U32 R9, R6, R19, RZ ;  /* 0x0000001306097227 */ /* 0x000fc800078e00ff */
[----:B------:R-:W-:Y:S02]  /*0950*/  IMAD R6, R11, R14, R15 ;  /* 0x0000000e0b067224 */ /* 0x000fe400078e020f */
[----:B------:R-:W-:Y:S02]  /*0960*/  IMAD.MOV R10, RZ, RZ, -R9 ;  /* 0x000000ffff0a7224 */ /* 0x000fe400078e0a09 */
[----:B------:R-:W-:Y:S01]  /*0970*/  IMAD.HI.U32 R9, R5, R16, RZ ;  /* 0x0000001005097227 */ /* 0x000fe200078e00ff */
[----:B------:R-:W-:-:S03]  /*0980*/  ISETP.GT.U32.AND P3, PT, R11, R6, PT ;  /* 0x000000060b00720c */ /* 0x000fc60003f64070 */
[----:B------:R-:W-:Y:S02]  /*0990*/  IMAD.MOV R9, RZ, RZ, -R9 ;  /* 0x000000ffff097224 */ /* 0x000fe400078e0a09 */
[----:B------:R-:W-:Y:S02]  /*09a0*/  IMAD R5, R2, R10, R19 ;  /* 0x0000000a02057224 */ /* 0x000fe400078e0213 */
[----:B------:R-:W-:-:S03]  /*09b0*/  IMAD R9, R0, R9, R16 ;  /* 0x0000000900097224 */ /* 0x000fc600078e0210 */
[----:B------:R-:W-:Y:S02]  /*09c0*/  ISETP.GT.U32.AND P4, PT, R2, R5, PT ;  /* 0x000000050200720c */ /* 0x000fe40003f84070 */
[----:B------:R-:W-:Y:S01]  /*09d0*/  ISETP.GT.U32.AND P5, PT, R0, R9, PT ;  /* 0x000000090000720c */ /* 0x000fe20003fa4070 */
[----:B------:R-:W-:Y:S01]  /*09e0*/  @!P3 IMAD.IADD R6, R6, 0x1, -R11 ;  /* 0x000000010606b824 */ /* 0x000fe200078e0a0b */
[----:B------:R-:W-:-:S04]  /*09f0*/  ISETP.GE.AND P3, PT, R13, RZ, PT ;  /* 0x000000ff0d00720c */ /* 0x000fc80003f66270 */
[----:B------:R-:W-:-:S05]  /*0a00*/  ISETP.GT.U32.AND P6, PT, R11, R6, PT ;  /* 0x000000060b00720c */ /* 0x000fca0003fc4070 */
[----:B------:R-:W-:Y:S02]  /*0a10*/  @!P4 IADD3 R5, PT, PT, R5, -R2, RZ ;  /* 0x800000020505c210 */ /* 0x000fe40007ffe0ff */
[----:B------:R-:W-:Y:S01]  /*0a20*/  @!P5 IMAD.IADD R9, R9, 0x1, -R0 ;  /* 0x000000010909d824 */ /* 0x000fe200078e0a00 */
[----:B------:R-:W-:Y:S02]  /*0a30*/  ISETP.GE.AND P5, PT, R12, RZ, PT ;  /* 0x000000ff0c00720c */ /* 0x000fe40003fa6270 */
[----:B------:R-:W-:-:S03]  /*0a40*/  ISETP.GT.U32.AND P4, PT, R2, R5, PT ;  /* 0x000000050200720c */ /* 0x000fc60003f84070 */
[----:B------:R-:W-:Y:S01]  /*0a50*/  @!P6 IMAD.IADD R6, R6, 0x1, -R11 ;  /* 0x000000010606e824 */ /* 0x000fe200078e0a0b */
[----:B------:R-:W-:Y:S01]  /*0a60*/  ISETP.GT.U32.AND P6, PT, R0, R9, PT ;  /* 0x000000090000720c */ /* 0x000fe20003fc4070 */
[----:B------:R-:W0:Y:S03]  /*0a70*/  LDC.64 R10, c[0x0][0x3a0] ;  /* 0x0000e800ff0a7b82 */ /* 0x000e260000000a00 */
[----:B------:R-:W-:Y:S02]  /*0a80*/  @!P3 IADD3 R6, PT, PT, -R6, RZ, RZ ;  /* 0x000000ff0606b210 */ /* 0x000fe40007ffe1ff */
[----:B------:R-:W-:-:S03]  /*0a90*/  ISETP.GE.AND P3, PT, R17, RZ, PT ;  /* 0x000000ff1100720c */ /* 0x000fc60003f66270 */
[----:B------:R-:W-:-:S04]  /*0aa0*/  @!P4 IMAD.IADD R5, R5, 0x1, -R2 ;  /* 0x000000010505c824 */ /* 0x000fc800078e0a02 */
[----:B------:R-:W-:Y:S01]  /*0ab0*/  @!P6 IMAD.IADD R9, R9, 0x1, -R0 ;  /* 0x000000010909e824 */ /* 0x000fe200078e0a00 */
[----:B------:R-:W-:Y:S01]  /*0ac0*/  SEL R0, R4, R6, !P2 ;  /* 0x0000000604007207 */ /* 0x000fe20005000000 */
[----:B------:R-:W-:-:S04]  /*0ad0*/  @!P5 IMAD.MOV R5, RZ, RZ, -R5 ;  /* 0x000000ffff05d224 */ /* 0x000fc800078e0a05 */
[----:B------:R-:W-:Y:S01]  /*0ae0*/  @!P3 IMAD.MOV R9, RZ, RZ, -R9 ;  /* 0x000000ffff09b224 */ /* 0x000fe200078e0a09 */
[----:B------:R-:W-:Y:S01]  /*0af0*/  SEL R5, R7, R5, !P1 ;  /* 0x0000000507057207 */ /* 0x000fe20004800000 */
[----:B-1----:R-:W-:-:S03]  /*0b00*/  IMAD R0, R0, UR6, RZ ;  /* 0x0000000600007c24 */ /* 0x002fc6000f8e02ff */
[----:B------:R-:W-:Y:S01]  /*0b10*/  SEL R8, R8, R9, !P0 ;  /* 0x0000000908087207 */ /* 0x000fe20004000000 */
[----:B--2---:R-:W-:-:S04]  /*0b20*/  IMAD R5, R5, UR8, R0 ;  /* 0x0000000805057c24 */ /* 0x004fc8000f8e0200 */
[----:B------:R-:W-:-:S04]  /*0b30*/  IMAD R5, R8, UR9, R5 ;  /* 0x0000000908057c24 */ /* 0x000fc8000f8e0205 */
[----:B0-----:R-:W-:Y:S02]  /*0b40*/  IMAD.WIDE R10, R5, 0x4, R10 ;  /* 0x00000004050a7825 */ /* 0x001fe400078e020a */
[----:B------:R-:W0:Y:S04]  /*0b50*/  LDC.64 R4, c[0x0][0x3a8] ;  /* 0x0000ea00ff047b82 */ /* 0x000e280000000a00 */
[----:B------:R-:W2:Y:S01]  /*0b60*/  ATOMG.E.EXCH.STRONG.GPU PT, R11, desc[UR4][R10.64], R3 ;  /* 0x800000030a0b79a8 */ /* 0x000ea2000c1ef104 */
[----:B0-----:R-:W-:-:S05]  /*0b70*/  IMAD.WIDE R4, R3, 0x4, R4 ;  /* 0x0000000403047825 */ /* 0x001fca00078e0204 */
[----:B--2---:R-:W-:Y:S01]  /*0b80*/  STG.E desc[UR4][R4.64], R11 ;  /* 0x0000000b04007986 */ /* 0x004fe2000c101904 */
[----:B------:R-:W-:Y:S05]  /*0b90*/  EXIT ;  /* 0x000000000000794d */ /* 0x000fea0003800000 */
        .weak           $__internal_1_$__cuda_sm3x_div_rn_noftz_f32_slowpath
        .type           $__internal_1_$__cuda_sm3x_div_rn_noftz_f32_slowpath,@function
        .size           $__internal_1_$__cuda_sm3x_div_rn_noftz_f32_slowpath,(.L_x_92 - $__internal_1_$__cuda_sm3x_div_rn_noftz_f32_slowpath)
$__internal_1_$__cuda_sm3x_div_rn_noftz_f32_slowpath:
[----:B------:R-:W-:Y:S01]  /*0ba0*/  SHF.R.U32.HI R6, RZ, 0x17, R0 ;  /* 0x00000017ff067819 */ /* 0x000fe20000011600 */
[----:B------:R-:W-:Y:S01]  /*0bb0*/  BSSY.RECONVERGENT B1, `(.L_x_72) ;  /* 0x0000063000017945 */ /* 0x000fe20003800200 */
[----:B------:R-:W-:Y:S02]  /*0bc0*/  SHF.R.U32.HI R5, RZ, 0x17, R2 ;  /* 0x00000017ff057819 */ /* 0x000fe40000011602 */
[----:B------:R-:W-:Y:S02]  /*0bd0*/  LOP3.LUT R6, R6, 0xff, RZ, 0xc0, !PT ;  /* 0x000000ff06067812 */ /* 0x000fe400078ec0ff */
[----:B------:R-:W-:Y:S01]  /*0be0*/  LOP3.LUT R12, R5, 0xff, RZ, 0xc0, !PT ;  /* 0x000000ff050c7812 */ /* 0x000fe200078ec0ff */
[----:B------:R-:W-:Y:S01]  /*0bf0*/  IMAD.MOV.U32 R5, RZ, RZ, R0 ;  /* 0x000000ffff057224 */ /* 0x000fe200078e0000 */
[----:B------:R-:W-:-:S03]  /*0c00*/  IADD3 R10, PT, PT, R6, -0x1, RZ ;  /* 0xffffffff060a7810 */ /* 0x000fc60007ffe0ff */
[----:B------:R-:W-:Y:S01]  /*0c10*/  VIADD R11, R12, 0xffffffff ;  /* 0xffffffff0c0b7836 */ /* 0x000fe20000000000 */
[----:B------:R-:W-:-:S04]  /*0c20*/  ISETP.GT.U32.AND P0, PT, R10, 0xfd, PT ;  /* 0x000000fd0a00780c */ /* 0x000fc80003f04070 */
[----:B------:R-:W-:-:S13]  /*0c30*/  ISETP.GT.U32.OR P0, PT, R11, 0xfd, P0 ;  /* 0x000000fd0b00780c */ /* 0x000fda0000704470 */
[----:B------:R-:W-:Y:S01]  /*0c40*/  @!P0 IMAD.MOV.U32 R7, RZ, RZ, RZ ;  /* 0x000000ffff078224 */ /* 0x000fe200078e00ff */
[----:B------:R-:W-:Y:S06]  /*0c50*/  @!P0 BRA `(.L_x_73) ;  /* 0x00000000005c8947 */ /* 0x000fec0003800000 */
[----:B------:R-:W-:Y:S02]  /*0c60*/  FSETP.GTU.FTZ.AND P0, PT, |R2|, +INF , PT ;  /* 0x7f8000000200780b */ /* 0x000fe40003f1c200 */
[----:B------:R-:W-:-:S04]  /*0c70*/  FSETP.GTU.FTZ.AND P1, PT, |R0|, +INF , PT ;  /* 0x7f8000000000780b */ /* 0x000fc80003f3c200 */
[----:B------:R-:W-:-:S13]  /*0c80*/  PLOP3.LUT P0, PT, P0, P1, PT, 0xf8, 0x8f ;  /* 0x00000000008f781c */ /* 0x000fda0000703f70 */
[----:B------:R-:W-:Y:S05]  /*0c90*/  @P0 BRA `(.L_x_74) ;  /* 0x00000004004c0947 */ /* 0x000fea0003800000 */
[----:B------:R-:W-:-:S13]  /*0ca0*/  LOP3.LUT P0, RZ, R5, 0x7fffffff, R2, 0xc8, !PT ;  /* 0x7fffffff05ff7812 */ /* 0x000fda000780c802 */
[----:B------:R-:W-:Y:S05]  /*0cb0*/  @!P0 BRA `(.L_x_75) ;  /* 0x00000004003c8947 */ /* 0x000fea0003800000 */
[----:B------:R-:W-:Y:S02]  /*0cc0*/  FSETP.NEU.FTZ.AND P1, PT, |R2|, +INF , PT ;  /* 0x7f8000000200780b */ /* 0x000fe40003f3d200 */
        /* <DEDUP_REMOVED lines=14> */
[----:B------:R-:W-:Y:S01]  /*0db0*/  @!P1 FFMA R5, R0, 1.84467440737095516160e+19, RZ ;  /* 0x5f80000000059823 */ /* 0x000fe200000000ff */
[----:B------:R-:W-:-:S07]  /*0dc0*/  @!P1 VIADD R7, R7, 0x40 ;  /* 0x0000004007079836 */ /* 0x000fce0000000000 */
.L_x_73:
[----:B------:R-:W-:Y:S01]  /*0dd0*/  LEA R10, R6, 0xc0800000, 0x17 ;  /* 0xc0800000060a7811 */ /* 0x000fe200078eb8ff */
[----:B------:R-:W-:Y:S04]  /*0de0*/  BSSY.RECONVERGENT B2, `(.L_x_78) ;  /* 0x0000036000027945 */ /* 0x000fe80003800200 */
[----:B------:R-:W-:Y:S01]  /*0df0*/  IMAD.IADD R10, R5, 0x1, -R10 ;  /* 0x00000001050a7824 */ /* 0x000fe200078e0a0a */
[----:B------:R-:W-:-:S03]  /*0e00*/  IADD3 R5, PT, PT, R12, -0x7f, RZ ;  /* 0xffffff810c057810 */ /* 0x000fc60007ffe0ff */
[----:B------:R-:W0:Y:S01]  /*0e10*/  MUFU.RCP R11, R10 ;  /* 0x0000000a000b7308 */ /* 0x000e220000001000 */
[----:B------:R-:W-:Y:S01]  /*0e20*/  FADD.FTZ R13, -R10, -RZ ;  /* 0x800000ff0a0d7221 */ /* 0x000fe20000010100 */
        /* <DEDUP_REMOVED lines=11> */
[----:B------:R-:W-:-:S05]  /*0ee0*/  LOP3.LUT R5, R5, 0xff, RZ, 0xc0, !PT ;  /* 0x000000ff05057812 */ /* 0x000fca00078ec0ff */
[----:B------:R-:W-:-:S04]  /*0ef0*/  IMAD.IADD R13, R5, 0x1, R6 ;  /* 0x00000001050d7824 */ /* 0x000fc800078e0206 */
[----:B------:R-:W-:-:S05]  /*0f00*/  VIADD R5, R13, 0xffffffff ;  /* 0xffffffff0d057836 */ /* 0x000fca0000000000 */
        /* <DEDUP_REMOVED lines=10> */
[C---:B------:R-:W-:Y:S01]  /*0fb0*/  IADD3 R10, PT, PT, R13.reuse, 0x20, RZ ;  /* 0x000000200d0a7810 */ /* 0x040fe20007ffe0ff */
[CCC-:B------:R-:W-:Y:S01]  /*0fc0*/  FFMA.RM R6, R14.reuse, R12.reuse, R11.reuse ;  /* 0x0000000c0e067223 */ /* 0x1c0fe2000000400b */
[----:B------:R-:W-:Y:S02]  /*0fd0*/  ISETP.NE.AND P2, PT, R13, RZ, PT ;  /* 0x000000ff0d00720c */ /* 0x000fe40003f45270 */
[----:B------:R-:W-:Y:S01]  /*0fe0*/  LOP3.LUT R7, R5, 0x7fffff, RZ, 0xc0, !PT ;  /* 0x007fffff05077812 */ /* 0x000fe200078ec0ff */
[----:B------:R-:W-:Y:S01]  /*0ff0*/  FFMA.RP R5, R14, R12, R11 ;  /* 0x0000000c0e057223 */ /* 0x000fe2000000800b */
[----:B------:R-:W-:Y:S01]  /*1000*/  IMAD.MOV R11, RZ, RZ, -R13 ;  /* 0x000000ffff0b7224 */ /* 0x000fe200078e0a0d */
[----:B------:R-:W-:Y:S02]  /*1010*/  ISETP.NE.AND P1, PT, R13, RZ, PT ;  /* 0x000000ff0d00720c */ /* 0x000fe40003f25270 */
        /* <DEDUP_REMOVED lines=10> */
[----:B------:R-:W-:-:S05]  /*10c0*/  LOP3.LUT R5, R5, R6, RZ, 0xc0, !PT ;  /* 0x0000000605057212 */ /* 0x000fca00078ec0ff */
[----:B------:R-:W-:-:S05]  /*10d0*/  IMAD.IADD R5, R10, 0x1, R5 ;  /* 0x000000010a057824 */ /* 0x000fca00078e0205 */
[----:B------:R-:W-:Y:S01]  /*10e0*/  LOP3.LUT R2, R5, R2, RZ, 0xfc, !PT ;  /* 0x0000000205027212 */ /* 0x000fe200078efcff */
[----:B------:R-:W-:Y:S06]  /*10f0*/  BRA `(.L_x_81) ;  /* 0x0000000000107947 */ /* 0x000fec0003800000 */
.L_x_80:
[----:B------:R-:W-:-:S04]  /*1100*/  LOP3.LUT R2, R2, 0x80000000, RZ, 0xc0, !PT ;  /* 0x8000000002027812 */ /* 0x000fc800078ec0ff */
[----:B------:R-:W-:Y:S01]  /*1110*/  LOP3.LUT R2, R2, 0x7f800000, RZ, 0xfc, !PT ;  /* 0x7f80000002027812 */ /* 0x000fe200078efcff */
[----:B------:R-:W-:Y:S06]  /*1120*/  BRA `(.L_x_81) ;  /* 0x0000000000047947 */ /* 0x000fec0003800000 */
.L_x_79:
[----:B------:R-:W-:-:S07]  /*1130*/  LEA R2, R6, R2, 0x17 ;  /* 0x0000000206027211 */ /* 0x000fce00078eb8ff */
.L_x_81:
[----:B------:R-:W-:Y:S05]  /*1140*/  BSYNC.RECONVERGENT B2 ;  /* 0x0000000000027941 */ /* 0x000fea0003800200 */
.L_x_78:
[----:B------:R-:W-:Y:S05]  /*1150*/  BRA `(.L_x_82) ;  /* 0x0000000000207947 */ /* 0x000fea0003800000 */
.L_x_77:
[----:B------:R-:W-:-:S04]  /*1160*/  LOP3.LUT R2, R5, 0x80000000, R2, 0x48, !PT ;  /* 0x8000000005027812 */ /* 0x000fc800078e4802 */
[----:B------:R-:W-:Y:S01]  /*1170*/  LOP3.LUT R2, R2, 0x7f800000, RZ, 0xfc, !PT ;  /* 0x7f80000002027812 */ /* 0x000fe200078efcff */
[----:B------:R-:W-:Y:S06]  /*1180*/  BRA `(.L_x_82) ;  /* 0x0000000000147947 */ /* 0x000fec0003800000 */
.L_x_76:
[----:B------:R-:W-:Y:S01]  /*1190*/  LOP3.LUT R2, R5, 0x80000000, R2, 0x48, !PT ;  /* 0x8000000005027812 */ /* 0x000fe200078e4802 */
[----:B------:R-:W-:Y:S06]  /*11a0*/  BRA `(.L_x_82) ;  /* 0x00000000000c7947 */ /* 0x000fec0003800000 */
.L_x_75:
[----:B------:R-:W0:Y:S01]  /*11b0*/  MUFU.RSQ R2, -QNAN ;  /* 0xffc0000000027908 */ /* 0x000e220000001400 */
[----:B------:R-:W-:Y:S05]  /*11c0*/  BRA `(.L_x_82) ;  /* 0x0000000000047947 */ /* 0x000fea0003800000 */
.L_x_74:
[----:B------:R-:W-:-:S07]  /*11d0*/  FADD.FTZ R2, R2, R0 ;  /* 0x0000000002027221 */ /* 0x000fce0000010000 */
.L_x_82:
[----:B------:R-:W-:Y:S05]  /*11e0*/  BSYNC.RECONVERGENT B1 ;  /* 0x0000000000017941 */ /* 0x000fea0003800200 */
.L_x_72:
[----:B------:R-:W-:-:S04]  /*11f0*/  IMAD.MOV.U32 R5, RZ, RZ, 0x0 ;  /* 0x00000000ff057424 */ /* 0x000fc800078e00ff */
[----:B0-----:R-:W-:Y:S05]  /*1200*/  RET.REL.NODEC R4 `(_Z19ker_build_cell_listiPKfS0_S0_PiS1_) ;  /* 0xffffffec047c7950 */ /* 0x001fea0003c3ffff */
.L_x_83:
        /* <DEDUP_REMOVED lines=15> */
.L_x_92:


//--------------------- .text._Z14ker_gen_paddediPKfS0_S0_PiPfS2_S2_S1_ --------------------------
	.section	.text._Z14ker_gen_paddediPKfS0_S0_PiPfS2_S2_S1_,"ax",@progbits
	.align	128
        .global         _Z14ker_gen_paddediPKfS0_S0_PiPfS2_S2_S1_
        .type           _Z14ker_gen_paddediPKfS0_S0_PiPfS2_S2_S1_,@function
        .size           _Z14ker_gen_paddediPKfS0_S0_PiPfS2_S2_S1_,(.L_x_95 - _Z14ker_gen_paddediPKfS0_S0_PiPfS2_S2_S1_)
        .other          _Z14ker_gen_paddediPKfS0_S0_PiPfS2_S2_S1_,@"STO_CUDA_ENTRY STV_DEFAULT"
_Z14ker_gen_paddediPKfS0_S0_PiPfS2_S2_S1_:
.text._Z14ker_gen_paddediPKfS0_S0_PiPfS2_S2_S1_:
[----:B------:R-:W-:Y:S01]  /*0000*/  LDC R1, c[0x0][0x37c] ;  /* 0x0000df00ff017b82 */ /* 0x000fe20000000800 */
[----:B------:R-:W0:Y:S07]  /*0010*/  S2R R3, SR_TID.X ;  /* 0x0000000000037919 */ /* 0x000e2e0000002100 */
[----:B------:R-:W0:Y:S01]  /*0020*/  S2UR UR4, SR_CTAID.X ;  /* 0x00000000000479c3 */ /* 0x000e220000002500 */
[----:B------:R-:W1:Y:S07]  /*0030*/  LDCU UR5, c[0x0][0x380] ;  /* 0x00007000ff0577ac */ /* 0x000e6e0008000800 */
[----:B------:R-:W0:Y:S02]  /*0040*/  LDC R0, c[0x0][0x360] ;  /* 0x0000d800ff007b82 */ /* 0x000e240000000800 */
[----:B0-----:R-:W-:Y:S01]  /*0050*/  IMAD R0, R0, UR4, R3 ;  /* 0x0000000400007c24 */ /* 0x001fe2000f8e0203 */
[----:B-1----:R-:W-:-:S04]  /*0060*/  MOV R3, UR5 ;  /* 0x0000000500037c02 */ /* 0x002fc80008000f00 */
[----:B------:R-:W-:-:S13]  /*0070*/  ISETP.GE.AND P0, PT, R0, R3, PT ;  /* 0x000000030000720c */ /* 0x000fda0003f06270 */
[----:B------:R-:W-:Y:S05]  /*0080*/  @P0 EXIT ;  /* 0x000000000000094d */ /* 0x000fea0003800000 */
[----:B------:R-:W0:Y:S01]  /*0090*/  LDCU.64 UR4, c[0x3][0x20] ;  /* 0x00c00400ff0477ac */ /* 0x000e220008000a00 */
[----:B------:R-:W1:Y:S01]  /*00a0*/  LDCU UR7, c[0x3][0x1c] ;  /* 0x00c00380ff0777ac */ /* 0x000e620008000800 */
[----:B------:R-:W2:Y:S01]  /*00b0*/  LDCU.64 UR12, c[0x0][0x358] ;  /* 0x00006b00ff0c77ac */ /* 0x000ea20008000a00 */
[----:B0-----:R-:W-:-:S04]  /*00c0*/  ULOP3.LUT UR4, UR4, UR5, URZ, 0xfc, !UPT ;  /* 0x0000000504047292 */ /* 0x001fc8000f8efcff */
[----:B------:R-:W-:-:S03]  /*00d0*/  UISETP.GE.AND UP0, UPT, UR4, URZ, UPT ;  /* 0x000000ff0400728c */ /* 0x000fc6000bf06270 */
[----:B------:R-:W-:Y:S01]  /*00e0*/  UMOV UR4, URZ ;  /* 0x000000ff00047c82 */ /* 0x000fe20008000000 */
[----:B-1----:R-:W-:-:S09]  /*00f0*/  UISETP.LT.OR UP0, UPT, UR7, URZ, !UP0 ;  /* 0x000000ff0700728c */ /* 0x002fd2000c701670 */
[----:B--2---:R-:W-:Y:S05]  /*0100*/  BRA.U UP0, `(.L_x_84) ;  /* 0x0000000900947547 */ /* 0x004fea000b800000 */
[----:B------:R-:W0:Y:S01]  /*0110*/  LDC.64 R16, c[0x0][0x388] ;  /* 0x0000e200ff107b82 */ /* 0x000e220000000a00 */
[----:B------:R-:W-:Y:S02]  /*0120*/  UIADD3 UR6, UPT, UPT, -UR5, 0x1, URZ ;  /* 0x0000000105067890 */ /* 0x000fe4000fffe1ff */
[----:B------:R-:W-:Y:S01]  /*0130*/  UIADD3 UR7, UPT, UPT, -UR7, URZ, URZ ;  /* 0x000000ff07077290 */ /* 0x000fe2000fffe1ff */
[----:B------:R-:W-:-:S04]  /*0140*/  UMOV UR5, URZ ;  /* 0x000000ff00057c82 */ /* 0x000fc80008000000 */
[----:B------:R-:W1:Y:S08]  /*0150*/  LDC.64 R14, c[0x0][0x390] ;  /* 0x0000e400ff0e7b82 */ /* 0x000e700000000a00 */
[----:B------:R-:W2:Y:S01]  /*0160*/  LDC.64 R12, c[0x0][0x398] ;  /* 0x0000e600ff0c7b82 */ /* 0x000ea20000000a00 */
[----:B0-----:R-:W-:-:S04]  /*0170*/  IMAD.WIDE R16, R0, 0x4, R16 ;  /* 0x0000000400107825 */ /* 0x001fc800078e0210 */
[----:B-1----:R-:W-:-:S04]  /*0180*/  IMAD.WIDE R14, R0, 0x4, R14 ;  /* 0x00000004000e7825 */ /* 0x002fc800078e020e */
[----:B--2---:R-:W-:-:S07]  /*0190*/  IMAD.WIDE R12, R0, 0x4, R12 ;  /* 0x00000004000c7825 */ /* 0x004fce00078e020c */
.L_x_89:
[----:B0-----:R-:W0:Y:S02]  /*01a0*/  LDCU UR8, c[0x3][0x20] ;  /* 0x00c00400ff0877ac */ /* 0x001e240008000800 */
[----:B012---:R-:W-:-:S12]  /*01b0*/  UIADD3 UR8, UPT, UPT, -UR8, URZ, URZ ;  /* 0x000000ff08087290 */ /* 0x007fd8000fffe1ff */
.L_x_88:
[----:B--2---:R-:W2:Y:S01]  /*01c0*/  LDG.E R5, desc[UR12][R16.64] ;  /* 0x0000000c10057981 */ /* 0x004ea2000c1e1900 */
[----:B0-----:R-:W0:Y:S01]  /*01d0*/  LDCU.64 UR18, c[0x3][0x20] ;  /* 0x00c00400ff1277ac */ /* 0x001e220008000a00 */
[----:B-1----:R-:W1:Y:S01]  /*01e0*/  LDC R3, c[0x0][0x380] ;  /* 0x0000e000ff037b82 */ /* 0x002e620000000800 */
[----:B------:R-:W-:Y:S01]  /*01f0*/  I2FP.F32.S32 R2, UR7 ;  /* 0x0000000700027c45 */ /* 0x000fe20008201400 */
[----:B------:R-:W2:Y:S06]  /*0200*/  LDCU.64 UR14, c[0x3][URZ] ;  /* 0x00c00000ff0e77ac */ /* 0x000eac0008000a00 */
[----:B------:R-:W3:Y:S08]  /*0210*/  LDC.64 R10, c[0x0][0x3a8] ;  /* 0x0000ea00ff0a7b82 */ /* 0x000ef00000000a00 */
[----:B------:R-:W4:Y:S01]  /*0220*/  LDC.64 R8, c[0x0][0x3b0] ;  /* 0x0000ec00ff087b82 */ /* 0x000f220000000a00 */
[----:B0-----:R-:W-:-:S02]  /*0230*/  UIMAD UR4, UR7, UR18, UR8 ;  /* 0x00000012070472a4 */ /* 0x001fc4000f8e0208 */
[----:B------:R-:W-:Y:S01]  /*0240*/  I2FP.F32.S32 R26, UR8 ;  /* 0x00000008001a7c45 */ /* 0x000fe20008201400 */
[----:B------:R-:W0:Y:S01]  /*0250*/  LDCU UR11, c[0x3][0x24] ;  /* 0x00c00480ff0b77ac */ /* 0x000e220008000800 */
[----:B------:R-:W-:-:S03]  /*0260*/  UIMAD UR4, UR4, UR19, -UR19 ;  /* 0x00000013040472a4 */ /* 0x000fc6000f8e0a13 */
[----:B------:R-:W5:Y:S01]  /*0270*/  LDC.64 R6, c[0x0][0x3b8] ;  /* 0x0000ee00ff067b82 */ /* 0x000f620000000a00 */
[----:B------:R-:W5:Y:S02]  /*0280*/  LDCU UR16, c[0x3][0x8] ;  /* 0x00c00100ff1077ac */ /* 0x000f640008000800 */
[----:B-1----:R-:W-:-:S04]  /*0290*/  IMAD R21, R3, UR4, R0 ;  /* 0x0000000403157c24 */ /* 0x002fc8000f8e0200 */
[----:B---3--:R-:W-:-:S04]  /*02a0*/  IMAD.WIDE R22, R21, 0x4, R10 ;  /* 0x0000000415167825 */ /* 0x008fc800078e020a */
[----:B--2---:R-:W-:-:S05]  /*02b0*/  FFMA R19, R2, UR14, R5 ;  /* 0x0000000e02137c23 */ /* 0x004fca0008000005 */
[----:B------:R5:W-:Y:S04]  /*02c0*/  STG.E desc[UR12][R22.64], R19 ;  /* 0x0000001316007986 */ /* 0x000be8000c10190c */
[----:B------:R-:W2:Y:S01]  /*02d0*/  LDG.E R5, desc[UR12][R14.64] ;  /* 0x0000000c0e057981 */ /* 0x000ea2000c1e1900 */
[----:B----4-:R-:W-:Y:S01]  /*02e0*/  IMAD.WIDE R24, R21, 0x4, R8 ;  /* 0x0000000415187825 */ /* 0x010fe200078e0208 */
[----:B0-----:R-:W-:-:S03]  /*02f0*/  UIADD3 UR4, UPT, UPT, -UR11, URZ, URZ ;  /* 0x000000ff0b047290 */ /* 0x001fc6000fffe1ff */
[----:B--2---:R-:W-:Y:S02]  /*0300*/  FFMA R27, R26, UR15, R5 ;  /* 0x0000000f1a1b7c23 */ /* 0x004fe40008000005 */
[----:B------:R-:W0:Y:S03]  /*0310*/  LDC.64 R4, c[0x0][0x3c0] ;  /* 0x0000f000ff047b82 */ /* 0x000e260000000a00 */
[----:B------:R1:W-:Y:S04]  /*0320*/  STG.E desc[UR12][R24.64], R27 ;  /* 0x0000001b18007986 */ /* 0x0003e8000c10190c */
[----:B------:R-:W2:Y:S01]  /*0330*/  LDG.E R20, desc[UR12][R12.64] ;  /* 0x0000000c0c147981 */ /* 0x000ea2000c1e1900 */
[----:B------:R-:W-:Y:S01]  /*0340*/  I2FP.F32.S32 R29, UR4 ;  /* 0x00000004001d7c45 */ /* 0x000fe20008201400 */
[----:B-----5:R-:W-:Y:S01]  /*0350*/  IMAD.WIDE R18, R21, 0x4, R6 ;  /* 0x0000000415127825 */ /* 0x020fe200078e0206 */
[----:B------:R-:W-:Y:S01]  /*0360*/  ULOP3.LUT UR4, UR19, 0x1, URZ, 0xc0, !UPT ;  /* 0x0000000113047892 */ /* 0x000fe2000f8ec0ff */
[----:B------:R-:W-:Y:S01]  /*0370*/  UMOV UR10, UR8 ;  /* 0x00000008000a7c82 */ /* 0x000fe20008000000 */
[----:B------:R-:W-:-:S02]  /*0380*/  UISETP.GE.U32.AND UP2, UPT, UR19, 0x2, UPT ;  /* 0x000000021300788c */ /* 0x000fc4000bf46070 */
[----:B------:R-:W-:Y:S02]  /*0390*/  UISETP.NE.U32.AND UP1, UPT, UR4, 0x1, UPT ;  /* 0x000000010400788c */ /* 0x000fe4000bf25070 */
[----:B------:R-:W-:Y:S02]  /*03a0*/  UISETP.NE.AND UP0, UPT, UR10, UR18, UPT ;  /* 0x000000120a00728c */ /* 0x000fe4000bf05270 */
[----:B------:R-:W-:Y:S02]  /*03b0*/  UIADD3 UR8, UPT, UPT, UR8, 0x1, URZ ;  /* 0x0000000108087890 */ /* 0x000fe4000fffe0ff */
[----:B------:R-:W-:Y:S01]  /*03c0*/  UIADD3 UR4, UPT, UPT, UR5, 0x1, URZ ;  /* 0x0000000105047890 */ /* 0x000fe2000fffe0ff */
[----:B------:R-:W-:Y:S01]  /*03d0*/  UMOV UR9, UR6 ;  /* 0x0000000600097c82 */ /* 0x000fe20008000000 */
[----:B--2---:R-:W-:Y:S01]  /*03e0*/  FFMA R29, R29, UR16, R20 ;  /* 0x000000101d1d7c23 */ /* 0x004fe20008000014 */
[----:B0-----:R-:W-:-:S04]  /*03f0*/  IMAD.WIDE R20, R21, 0x4, R4 ;  /* 0x0000000415147825 */ /* 0x001fc800078e0204 */
[----:B------:R1:W-:Y:S04]  /*0400*/  STG.E desc[UR12][R18.64], R29 ;  /* 0x0000001d12007986 */ /* 0x0003e8000c10190c */
[----:B------:R1:W-:Y:S01]  /*0410*/  STG.E desc[UR12][R20.64], R0 ;  /* 0x0000000014007986 */ /* 0x0003e2000c10190c */
[----:B------:R-:W-:Y:S05]  /*0420*/  BRA.U UP1, `(.L_x_85) ;  /* 0x0000000101847547 */ /* 0x000fea000b800000 */
[----:B-1----:R-:W2:Y:S01]  /*0430*/  LDG.E R27, desc[UR12][R16.64] ;  /* 0x0000000c101b7981 */ /* 0x002ea2000c1e1900 */
[----:B------:R-:W-:-:S04]  /*0440*/  IMAD.WIDE R22, R3, 0x4, R22 ;  /* 0x0000000403167825 */ /* 0x000fc800078e0216 */
[----:B--2---:R-:W-:-:S05]  /*0450*/  FFMA R29, R2, UR14, R27 ;  /* 0x0000000e021d7c23 */ /* 0x004fca000800001b */
[----:B------:R-:W-:Y:S04]  /*0460*/  STG.E desc[UR12][R22.64], R29 ;  /* 0x0000001d16007986 */ /* 0x000fe8000c10190c */
[----:B------:R-:W2:Y:S01]  /*0470*/  LDG.E R27, desc[UR12][R14.64] ;  /* 0x0000000c0e1b7981 */ /* 0x000ea2000c1e1900 */
[----:B------:R-:W-:-:S04]  /*0480*/  IMAD.WIDE R24, R3, 0x4, R24 ;  /* 0x0000000403187825 */ /* 0x000fc800078e0218 */
[----:B--2---:R-:W-:-:S05]  /*0490*/  FFMA R27, R26, UR15, R27 ;  /* 0x0000000f1a1b7c23 */ /* 0x004fca000800001b */
[----:B------:R0:W-:Y:S04]  /*04a0*/  STG.E desc[UR12][R24.64], R27 ;  /* 0x0000001b18007986 */ /* 0x0001e8000c10190c */
[----:B------:R-:W2:Y:S01]  /*04b0*/  LDG.E R28, desc[UR12][R12.64] ;  /* 0x0000000c0c1c7981 */ /* 0x000ea2000c1e1900 */
[----:B------:R-:W-:-:S04]  /*04c0*/  IMAD.WIDE R18, R3, 0x4, R18 ;  /* 0x0000000403127825 */ /* 0x000fc800078e0212 */
[----:B------:R-:W-:Y:S01]  /*04d0*/  IMAD.WIDE R20, R3, 0x4, R20 ;  /* 0x0000000403147825 */ /* 0x000fe200078e0214 */
[----:B0-----:R-:W-:-:S05]  /*04e0*/  I2FP.F32.S32 R27, UR6 ;  /* 0x00000006001b7c45 */ /* 0x001fca0008201400 */
[----:B--2---:R-:W-:-:S05]  /*04f0*/  FFMA R28, R27, UR16, R28 ;  /* 0x000000101b1c7c23 */ /* 0x004fca000800001c */
[----:B------:R0:W-:Y:S04]  /*0500*/  STG.E desc[UR12][R18.64], R28 ;  /* 0x0000001c12007986 */ /* 0x0001e8000c10190c */
[----:B------:R1:W-:Y:S04]  /*0510*/  STG.E desc[UR12][R20.64], R0 ;  /* 0x0000000014007986 */ /* 0x0003e8000c10190c */
[----:B------:R-:W2:Y:S01]  /*0520*/  LDG.E R29, desc[UR12][R16.64] ;  /* 0x0000000c101d7981 */ /* 0x000ea2000c1e1900 */
[----:B------:R-:W-:-:S04]  /*0530*/  IMAD.WIDE R22, R3, 0x4, R22 ;  /* 0x0000000403167825 */ /* 0x000fc800078e0216 */
[----:B--2---:R-:W-:-:S05]  /*0540*/  FFMA R29, R2, UR14, R29 ;  /* 0x0000000e021d7c23 */ /* 0x004fca000800001d */
[----:B------:R2:W-:Y:S04]  /*0550*/  STG.E desc[UR12][R22.64], R29 ;  /* 0x0000001d16007986 */ /* 0x0005e8000c10190c */
[----:B------:R-:W3:Y:S01]  /*0560*/  LDG.E R27, desc[UR12][R14.64] ;  /* 0x0000000c0e1b7981 */ /* 0x000ee2000c1e1900 */
[----:B------:R-:W-:Y:S01]  /*0570*/  IMAD.WIDE R24, R3, 0x4, R24 ;  /* 0x0000000403187825 */ /* 0x000fe200078e0218 */
[----:B------:R-:W-:-:S03]  /*0580*/  UIADD3 UR11, UPT, UPT, -UR11, 0x2, URZ ;  /* 0x000000020b0b7890 */ /* 0x000fc6000fffe1ff */
[----:B---3--:R-:W-:-:S05]  /*0590*/  FFMA R27, R26, UR15, R27 ;  /* 0x0000000f1a1b7c23 */ /* 0x008fca000800001b */
[----:B------:R2:W-:Y:S04]  /*05a0*/  STG.E desc[UR12][R24.64], R27 ;  /* 0x0000001b18007986 */ /* 0x0005e8000c10190c */
[----:B------:R-:W3:Y:S01]  /*05b0*/  LDG.E R26, desc[UR12][R12.64] ;  /* 0x0000000c0c1a7981 */ /* 0x000ee2000c1e1900 */
[----:B0-----:R-:W-:Y:S01]  /*05c0*/  I2FP.F32.S32 R28, UR11 ;  /* 0x0000000b001c7c45 */ /* 0x001fe20008201400 */
[C---:B------:R-:W-:Y:S01]  /*05d0*/  IMAD.WIDE R18, R3.reuse, 0x4, R18 ;  /* 0x0000000403127825 */ /* 0x040fe200078e0212 */
[----:B------:R-:W-:Y:S02]  /*05e0*/  UIADD3 UR9, UPT, UPT, -UR19, 0x3, URZ ;  /* 0x0000000313097890 */ /* 0x000fe4000fffe1ff */
[----:B------:R-:W-:Y:S01]  /*05f0*/  UIADD3 UR4, UPT, UPT, UR5, 0x3, URZ ;  /* 0x0000000305047890 */ /* 0x000fe2000fffe0ff */
[----:B-1----:R-:W-:-:S04]  /*0600*/  IMAD.WIDE R20, R3, 0x4, R20 ;  /* 0x0000000403147825 */ /* 0x002fc800078e0214 */
[----:B---3--:R-:W-:-:S05]  /*0610*/  FFMA R26, R28, UR16, R26 ;  /* 0x000000101c1a7c23 */ /* 0x008fca000800001a */
[----:B------:R2:W-:Y:S04]  /*0620*/  STG.E desc[UR12][R18.64], R26 ;  /* 0x0000001a12007986 */ /* 0x0005e8000c10190c */
[----:B------:R2:W-:Y:S02]  /*0630*/  STG.E desc[UR12][R20.64], R0 ;  /* 0x0000000014007986 */ /* 0x0005e4000c10190c */
.L_x_85:
[----:B------:R-:W-:Y:S05]  /*0640*/  BRA.U !UP2, `(.L_x_86) ;  /* 0x000000050a247547 */ /* 0x000fea000b800000 */
[----:B------:R-:W0:Y:S02]  /*0650*/  LDCU UR5, c[0x3][0x20] ;  /* 0x00c00400ff0577ac */ /* 0x000e240008000800 */
[----:B0-----:R-:W-:-:S04]  /*0660*/  UIMAD UR5, UR7, UR5, UR10 ;  /* 0x00000005070572a4 */ /* 0x001fc8000f8e020a */
[----:B------:R-:W-:-:S06]  /*0670*/  UIMAD UR5, UR5, UR19, UR9 ;  /* 0x00000013050572a4 */ /* 0x000fcc000f8e0209 */
[----:B-12---:R-:W-:-:S07]  /*0680*/  IMAD R27, R3, UR5, R0 ;  /* 0x00000005031b7c24 */ /* 0x006fce000f8e0200 */
.L_x_87:
[----:B0-----:R-:W2:Y:S01]  /*0690*/  LDG.E R19, desc[UR12][R16.64] ;  /* 0x0000000c10137981 */ /* 0x001ea2000c1e1900 */
[----:B------:R-:W-:-:S04]  /*06a0*/  IMAD.WIDE R20, R27, 0x4, R10 ;  /* 0x000000041b147825 */ /* 0x000fc800078e020a */
[----:B--2---:R-:W-:-:S05]  /*06b0*/  FFMA R29, R2, UR14, R19 ;  /* 0x0000000e021d7c23 */ /* 0x004fca0008000013 */
[----:B------:R-:W-:Y:S04]  /*06c0*/  STG.E desc[UR12][R20.64], R29 ;  /* 0x0000001d14007986 */ /* 0x000fe8000c10190c */
[----:B------:R-:W2:Y:S01]  /*06d0*/  LDG.E R19, desc[UR12][R14.64] ;  /* 0x0000000c0e137981 */ /* 0x000ea2000c1e1900 */
[----:B------:R-:W-:Y:S01]  /*06e0*/  I2FP.F32.S32 R26, UR10 ;  /* 0x0000000a001a7c45 */ /* 0x000fe20008201400 */
[----:B------:R-:W-:-:S04]  /*06f0*/  IMAD.WIDE R22, R27, 0x4, R8 ;  /* 0x000000041b167825 */ /* 0x000fc800078e0208 */
[----:B--2---:R-:W-:-:S05]  /*0700*/  FFMA R28, R26, UR15, R19 ;  /* 0x0000000f1a1c7c23 */ /* 0x004fca0008000013 */
[----:B------:R0:W-:Y:S04]  /*0710*/  STG.E desc[UR12][R22.64], R28 ;  /* 0x0000001c16007986 */ /* 0x0001e8000c10190c */
[----:B------:R-:W0:Y:S01]  /*0720*/  LDG.E R18, desc[UR12][R12.64] ;  /* 0x0000000c0c127981 */ /* 0x000e22000c1e1900 */
[----:B------:R-:W-:Y:S01]  /*0730*/  I2FP.F32.S32 R19, UR9 ;  /* 0x0000000900137c45 */ /* 0x000fe20008201400 */
[----:B------:R-:W-:-:S04]  /*0740*/  IMAD.WIDE R24, R27, 0x4, R6 ;  /* 0x000000041b187825 */ /* 0x000fc800078e0206 */
[----:B0-----:R-:W-:Y:S01]  /*0750*/  FFMA R28, R19, UR16, R18 ;  /* 0x00000010131c7c23 */ /* 0x001fe20008000012 */
[----:B------:R-:W-:-:S04]  /*0760*/  IMAD.WIDE R18, R27, 0x4, R4 ;  /* 0x000000041b127825 */ /* 0x000fc800078e0204 */
[----:B------:R-:W-:Y:S04]  /*0770*/  STG.E desc[UR12][R24.64], R28 ;  /* 0x0000001c18007986 */ /* 0x000fe8000c10190c */
[----:B------:R-:W-:Y:S04]  /*0780*/  STG.E desc[UR12][R18.64], R0 ;  /* 0x0000000012007986 */ /* 0x000fe8000c10190c */
[----:B------:R-:W2:Y:S01]  /*0790*/  LDG.E R29, desc[UR12][R16.64] ;  /* 0x0000000c101d7981 */ /* 0x000ea2000c1e1900 */
[----:B------:R-:W-:-:S04]  /*07a0*/  IMAD.WIDE R20, R3, 0x4, R20 ;  /* 0x0000000403147825 */ /* 0x000fc800078e0214 */
[----:B--2---:R-:W-:-:S05]  /*07b0*/  FFMA R29, R2, UR14, R29 ;  /* 0x0000000e021d7c23 */ /* 0x004fca000800001d */
[----:B------:R0:W-:Y:S04]  /*07c0*/  STG.E desc[UR12][R20.64], R29 ;  /* 0x0000001d14007986 */ /* 0x0001e8000c10190c */
[----:B0-----:R-:W2:Y:S01]  /*07d0*/  LDG.E R29, desc[UR12][R14.64] ;  /* 0x0000000c0e1d7981 */ /* 0x001ea2000c1e1900 */
[----:B------:R-:W-:Y:S01]  /*07e0*/  IMAD.WIDE R22, R3, 0x4, R22 ;  /* 0x0000000403167825 */ /* 0x000fe200078e0216 */
[----:B------:R-:W-:-:S03]  /*07f0*/  UIADD3 UR5, UPT, UPT, UR9, 0x1, URZ ;  /* 0x0000000109057890 */ /* 0x000fc6000fffe0ff */
        /* <DEDUP_REMOVED lines=8> */
[----:B------:R-:W-:Y:S04]  /*0880*/  STG.E desc[UR12][R18.64], R0 ;  /* 0x0000000012007986 */ /* 0x000fe8000c10190c */
[----:B------:R-:W0:Y:S01]  /*0890*/  LDG.E R29, desc[UR12][R16.64] ;  /* 0x0000000c101d7981 */ /* 0x000e22000c1e1900 */
[----:B------:R-:W-:-:S04]  /*08a0*/  IMAD.WIDE R20, R3, 0x4, R20 ;  /* 0x0000000403147825 */ /* 0x000fc800078e0214 */
[----:B0-----:R-:W-:-:S05]  /*08b0*/  FFMA R28, R2, UR14, R29 ;  /* 0x0000000e021c7c23 */ /* 0x001fca000800001d */
[----:B------:R0:W-:Y:S04]  /*08c0*/  STG.E desc[UR12][R20.64], R28 ;  /* 0x0000001c14007986 */ /* 0x0001e8000c10190c */
[----:B------:R-:W2:Y:S01]  /*08d0*/  LDG.E R29, desc[UR12][R14.64] ;  /* 0x0000000c0e1d7981 */ /* 0x000ea2000c1e1900 */
[----:B------:R-:W-:Y:S01]  /*08e0*/  IMAD.WIDE R22, R3, 0x4, R22 ;  /* 0x0000000403167825 */ /* 0x000fe200078e0216 */
[----:B------:R-:W-:-:S03]  /*08f0*/  UIADD3 UR5, UPT, UPT, UR9, 0x2, URZ ;  /* 0x0000000209057890 */ /* 0x000fc6000fffe0ff */
[----:B--2---:R-:W-:-:S05]  /*0900*/  FFMA R29, R26, UR15, R29 ;  /* 0x0000000f1a1d7c23 */ /* 0x004fca000800001d */
[----:B------:R1:W-:Y:S04]  /*0910*/  STG.E desc[UR12][R22.64], R29 ;  /* 0x0000001d16007986 */ /* 0x0003e8000c10190c */
[----:B0-----:R-:W2:Y:S01]  /*0920*/  LDG.E R28, desc[UR12][R12.64] ;  /* 0x0000000c0c1c7981 */ /* 0x001ea2000c1e1900 */
[----:B------:R-:W-:-:S04]  /*0930*/  IMAD.WIDE R24, R3, 0x4, R24 ;  /* 0x0000000403187825 */ /* 0x000fc800078e0218 */
[----:B------:R-:W-:Y:S01]  /*0940*/  IMAD.WIDE R18, R3, 0x4, R18 ;  /* 0x0000000403127825 */ /* 0x000fe200078e0212 */
[----:B-1----:R-:W-:-:S05]  /*0950*/  I2FP.F32.S32 R29, UR5 ;  /* 0x00000005001d7c45 */ /* 0x002fca0008201400 */
[----:B--2---:R-:W-:-:S05]  /*0960*/  FFMA R29, R29, UR16, R28 ;  /* 0x000000101d1d7c23 */ /* 0x004fca000800001c */
        /* <DEDUP_REMOVED lines=12> */
[----:B------:R-:W-:Y:S01]  /*0a30*/  I2FP.F32.S32 R29, UR5 ;  /* 0x00000005001d7c45 */ /* 0x000fe20008201400 */
[C---:B------:R-:W-:Y:S01]  /*0a40*/  IMAD.WIDE R24, R3.reuse, 0x4, R24 ;  /* 0x0000000403187825 */ /* 0x040fe200078e0218 */
[----:B------:R-:W-:Y:S01]  /*0a50*/  UISETP.NE.AND UP1, UPT, UR5, UR19, UPT ;  /* 0x000000130500728c */ /* 0x000fe2000bf25270 */
[C---:B------:R-:W-:Y:S01]  /*0a60*/  LEA R27, R3.reuse, R27, 0x2 ;  /* 0x0000001b031b7211 */ /* 0x040fe200078e10ff */
[----:B------:R-:W-:Y:S01]  /*0a70*/  UIADD3 UR4, UPT, UPT, UR4, 0x4, URZ ;  /* 0x0000000404047890 */ /* 0x000fe2000fffe0ff */
[----:B------:R-:W-:Y:S01]  /*0a80*/  IMAD.WIDE R18, R3, 0x4, R18 ;  /* 0x0000000403127825 */ /* 0x000fe200078e0212 */
[----:B------:R-:W-:-:S03]  /*0a90*/  UIADD3 UR9, UPT, UPT, UR9, 0x4, URZ ;  /* 0x0000000409097890 */ /* 0x000fc6000fffe0ff */
[----:B--2---:R-:W-:-:S05]  /*0aa0*/  FFMA R29, R29, UR16, R20 ;  /* 0x000000101d1d7c23 */ /* 0x004fca0008000014 */
[----:B------:R0:W-:Y:S04]  /*0ab0*/  STG.E desc[UR12][R24.64], R29 ;  /* 0x0000001d18007986 */ /* 0x0001e8000c10190c */
[----:B------:R0:W-:Y:S01]  /*0ac0*/  STG.E desc[UR12][R18.64], R0 ;  /* 0x0000000012007986 */ /* 0x0001e2000c10190c */
[----:B------:R-:W-:Y:S05]  /*0ad0*/  BRA.U UP1, `(.L_x_87) ;  /* 0xfffffff901ec7547 */ /* 0x000fea000b83ffff */
.L_x_86:
[----:B------:R-:W-:Y:S01]  /*0ae0*/  UMOV UR5, UR4 ;  /* 0x0000000400057c82 */ /* 0x000fe20008000000 */
[----:B------:R-:W-:Y:S05]  /*0af0*/  BRA.U UP0, `(.L_x_88) ;  /* 0xfffffff500b07547 */ /* 0x000fea000b83ffff */
[----:B------:R-:W3:Y:S01]  /*0b00*/  LDCU UR5, c[0x3][0x1c] ;  /* 0x00c00380ff0577ac */ /* 0x000ee20008000800 */
[----:B------:R-:W-:Y:S02]  /*0b10*/  UIADD3 UR8, UPT, UPT, UR7, 0x1, URZ ;  /* 0x0000000107087890 */ /* 0x000fe4000fffe0ff */
[----:B---3--:R-:W-:-:S03]  /*0b20*/  UISETP.NE.AND UP0, UPT, UR7, UR5, UPT ;  /* 0x000000050700728c */ /* 0x008fc6000bf05270 */
[----:B------:R-:W-:Y:S02]  /*0b30*/  UMOV UR5, UR4 ;  /* 0x0000000400057c82 */ /* 0x000fe40008000000 */
[----:B------:R-:W-:-:S04]  /*0b40*/  UMOV UR7, UR8 ;  /* 0x0000000800077c82 */ /* 0x000fc80008000000 */
[----:B------:R-:W-:Y:S05]  /*0b50*/  BRA.U UP0, `(.L_x_89) ;  /* 0xfffffff500907547 */ /* 0x000fea000b83ffff */
.L_x_84:
[----:B------:R-:W-:-:S13]  /*0b60*/  ISETP.NE.AND P0, PT, R0, RZ, PT ;  /* 0x000000ff0000720c */ /* 0x000fda0003f05270 */
[----:B------:R-:W-:Y:S05]  /*0b70*/  @P0 EXIT ;  /* 0x000000000000094d */ /* 0x000fea0003800000 */
[----:B------:R-:W3:Y:S01]  /*0b80*/  LDC.64 R4, c[0x0][0x3a0] ;  /* 0x0000e800ff047b82 */ /* 0x000ee20000000a00 */
[----:B------:R-:W-:-:S05]  /*0b90*/  IMAD R3, R3, UR4, RZ ;  /* 0x0000000403037c24 */ /* 0x000fca000f8e02ff */
[----:B---3--:R-:W-:Y:S01]  /*0ba0*/  STG.E desc[UR12][R4.64], R3 ;  /* 0x0000000304007986 */ /* 0x008fe2000c10190c */
[----:B------:R-:W-:Y:S05]  /*0bb0*/  EXIT ;  /* 0x000000000000794d */ /* 0x000fea0003800000 */
.L_x_90:
        /* <DEDUP_REMOVED lines=12> */
.L_x_95:


//--------------------- .nv.shared.reserved.0     --------------------------
	.section	.nv.shared.reserved.0,"aw",@nobits
	.weak		__nv_reservedSMEM_offset_0_alias
	.size		__nv_reservedSMEM_offset_0_alias, 0, 64
	.other		__nv_reservedSMEM_offset_0_alias,@"STO_CUDA_RESERVED_SHARED STV_DEFAULT"
__nv_reservedSMEM_offset_0_alias:
	.zero		0
	.zero		64


//--------------------- .nv.constant0._Z15ker_query_neighiPKfS0_S0_PKiS2_S0_S0_S0_PiS3_ --------------------------
	.section	.nv.constant0._Z15ker_query_neighiPKfS0_S0_PKiS2_S0_S0_S0_PiS3_,"a",@progbits
	.sectionflags	@""
	.align	4
.nv.constant0._Z15ker_query_neighiPKfS0_S0_PKiS2_S0_S0_S0_PiS3_:
	.zero		984


//--------------------- .nv.constant0._Z19ker_build_cell_listiPKfS0_S0_PiS1_ --------------------------
	.section	.nv.constant0._Z19ker_build_cell_listiPKfS0_S0_PiS1_,"a",@progbits
	.sectionflags	@""
	.align	4
.nv.constant0._Z19ker_build_cell_listiPKfS0_S0_PiS1_:
	.zero		944


//--------------------- .nv.constant0._Z14ker_gen_paddediPKfS0_S0_PiPfS2_S2_S1_ --------------------------
	.section	.nv.constant0._Z14ker_gen_paddediPKfS0_S0_PiPfS2_S2_S1_,"a",@progbits
	.sectionflags	@""
	.align	4
.nv.constant0._Z14ker_gen_paddediPKfS0_S0_PiPfS2_S2_S1_:
	.zero		968


//--------------------- SYMBOLS --------------------------

	.type		.nv.reservedSmem.offset0,@object
	.size		.nv.reservedSmem.offset0,0x4
